// auto-generated by cutlass_sweep.gemm — config: {"arch": "sm_90", "cluster_m": 2, "cluster_n": 1, "dtype": "e4m3", "dtype_b": "e4m3", "layout": "nt", "stages": 0, "tile_k": 32, "tile_m": 256, "tile_n": 64}
#include "cutlass/cutlass.h"
#include "cutlass/gemm/collective/collective_builder.hpp"
#include "cutlass/gemm/device/gemm_universal_adapter.h"
#include "cutlass/gemm/kernel/gemm_universal.hpp"
#include "cutlass/epilogue/collective/collective_builder.hpp"

using ElemA = cutlass::float_e4m3_t;
using ElemB = cutlass::float_e4m3_t;
using ElemCD = cutlass::float_e4m3_t;
using Acc  = float;
using TileShape    = cute::Shape<cute::_256, cute::_64, cute::_32>;
using ClusterShape = cute::Shape<cute::_2, cute::_1, cute::_1>;

using CollectiveEpilogue = typename cutlass::epilogue::collective::CollectiveBuilder<
    cutlass::arch::Sm90, cutlass::arch::OpClassTensorOp,
    TileShape, ClusterShape,
    cutlass::epilogue::collective::EpilogueTileAuto,
    Acc, Acc,
    ElemCD, cutlass::layout::RowMajor, 128 / cutlass::sizeof_bits<ElemCD>::value,
    ElemCD, cutlass::layout::RowMajor, 128 / cutlass::sizeof_bits<ElemCD>::value,
    cutlass::epilogue::collective::EpilogueScheduleAuto
  >::CollectiveOp;

using CollectiveMainloop = typename cutlass::gemm::collective::CollectiveBuilder<
    cutlass::arch::Sm90, cutlass::arch::OpClassTensorOp,
    ElemA, cutlass::layout::RowMajor, 128 / cutlass::sizeof_bits<ElemA>::value,
    ElemB, cutlass::layout::ColumnMajor, 128 / cutlass::sizeof_bits<ElemB>::value,
    Acc,
    TileShape, ClusterShape,
    cutlass::gemm::collective::StageCountAutoCarveout<static_cast<int>(sizeof(typename CollectiveEpilogue::SharedStorage))>,
    cutlass::gemm::collective::KernelScheduleAuto
  >::CollectiveOp;

using GemmKernel = cutlass::gemm::kernel::GemmUniversal<
    cute::Shape<int,int,int,int>,
    CollectiveMainloop,
    CollectiveEpilogue
>;
using Gemm = cutlass::gemm::device::GemmUniversalAdapter<GemmKernel>;

// Force the device kernel symbol into the cubin without needing a host main.
auto* _anchor = &cutlass::device_kernel<GemmKernel>;


// ===== COMPILED SASS (sm_90a) =====

	.target	sm_90a

	.elftype	@"ET_EXEC"


//--------------------- .note.nv.tkinfo           --------------------------
	.section	.note.nv.tkinfo,"",@"SHT_NOTE"
	.sectionflags	@"SHF_NOTE_NV_TKINFO"
	.tkinfo
        /*0018*/ 	.word	0x00000002
        /*0030*/ 	.string	""
        /*0030*/ 	.string	"ptxas"
        /*0030*/ 	.string	"Cuda compilation tools, release 13.0, V13.0.88"
        /*0030*/ 	.string	"Build cuda_13.0.r13.0/compiler.36424714_0"
        /*0030*/ 	.string	"-arch sm_90a -m 64 "



//--------------------- .note.nv.cuinfo           --------------------------
	.section	.note.nv.cuinfo,"",@"SHT_NOTE"
	.sectionflags	@"SHF_NOTE_NV_CUINFO"
        /*0018*/ 	.short	0x0002
        /*001a*/ 	.short	0x005a
        /*001c*/ 	.short	0x0082
	.zero		2


//--------------------- .nv.info                  --------------------------
	.section	.nv.info,"",@"SHT_CUDA_INFO"
	.align	4


	//----- nvinfo : EIATTR_REGCOUNT
	.align		4
        /*0000*/ 	.byte	0x04, 0x2f
        /*0002*/ 	.short	(.L_12 - .L_11)
	.align		4
.L_11:
        /*0004*/ 	.word	index@(_ZN7cutlass13device_kernelINS_4gemm6kernel13GemmUniversalIN4cute5tupleIJiiiiEEENS1_10collective13CollectiveMmaINS1_37MainloopSm90TmaGmmaWarpSpecializedFP8ILi22ENS5_IJNS4_1CILi2EEENSA_ILi1EEESC_EEENS1_35KernelTmaWarpSpecializedCooperativeEEENS5_IJNSA_ILi256EEENSA_ILi64EEENSA_ILi32EEEEEENS_12float_e4m3_tENS5_IJlSC_lEEESK_SL_NS4_8TiledMMAINS4_8MMA_AtomIJNS4_4SM904GMMA30MMA_64x64x32_F32E4M3E4M3_SS_TNILNSP_7ScaleInE1ELSR_1EEEEEENS4_6LayoutISD_NS5_IJSC_NSA_ILi0EEESV_EEEEENS5_IJNS4_10UnderscoreESY_SY_EEEEENS4_13SM90_TMA_LOADENS4_14ComposedLayoutINS4_7SwizzleILi1ELi4ELi3EEENS4_18smem_ptr_flag_bitsILi8EEENSU_INS5_IJNSA_ILi8EEESI_EEENS5_IJSI_SC_EEEEEEEvNS4_8identityENS4_23SM90_TMA_LOAD_MULTICASTES1B_vS1C_EENS_8epilogue10collective6detail29Sm90TmaWarpSpecializedAdapterINS1G_15DefaultEpilogueISK_SL_SL_NS1F_6thread17LinearCombinationISK_Li1EffLNS1K_9ScaleType4KindE0ELNS_15FloatRoundStyleE2ESK_EENS1_15EpilogueDefaultEEEEEvvEEEEvNT_6ParamsE)
        /*0008*/ 	.word	0x000000a8


	//----- nvinfo : EIATTR_FRAME_SIZE
	.align		4
.L_12:
        /*000c*/ 	.byte	0x04, 0x11
        /*000e*/ 	.short	(.L_14 - .L_13)
	.align		4
.L_13:
        /*0010*/ 	.word	index@(_ZN7cutlass13device_kernelINS_4gemm6kernel13GemmUniversalIN4cute5tupleIJiiiiEEENS1_10collective13CollectiveMmaINS1_37MainloopSm90TmaGmmaWarpSpecializedFP8ILi22ENS5_IJNS4_1CILi2EEENSA_ILi1EEESC_EEENS1_35KernelTmaWarpSpecializedCooperativeEEENS5_IJNSA_ILi256EEENSA_ILi64EEENSA_ILi32EEEEEENS_12float_e4m3_tENS5_IJlSC_lEEESK_SL_NS4_8TiledMMAINS4_8MMA_AtomIJNS4_4SM904GMMA30MMA_64x64x32_F32E4M3E4M3_SS_TNILNSP_7ScaleInE1ELSR_1EEEEEENS4_6LayoutISD_NS5_IJSC_NSA_ILi0EEESV_EEEEENS5_IJNS4_10UnderscoreESY_SY_EEEEENS4_13SM90_TMA_LOADENS4_14ComposedLayoutINS4_7SwizzleILi1ELi4ELi3EEENS4_18smem_ptr_flag_bitsILi8EEENSU_INS5_IJNSA_ILi8EEESI_EEENS5_IJSI_SC_EEEEEEEvNS4_8identityENS4_23SM90_TMA_LOAD_MULTICASTES1B_vS1C_EENS_8epilogue10collective6detail29Sm90TmaWarpSpecializedAdapterINS1G_15DefaultEpilogueISK_SL_SL_NS1F_6thread17LinearCombinationISK_Li1EffLNS1K_9ScaleType4KindE0ELNS_15FloatRoundStyleE2ESK_EENS1_15EpilogueDefaultEEEEEvvEEEEvNT_6ParamsE)
        /*0014*/ 	.word	0x00000000


	//----- nvinfo : EIATTR_MIN_STACK_SIZE
	.align		4
.L_14:
        /*0018*/ 	.byte	0x04, 0x12
        /*001a*/ 	.short	(.L_16 - .L_15)
	.align		4
.L_15:
        /*001c*/ 	.word	index@(_ZN7cutlass13device_kernelINS_4gemm6kernel13GemmUniversalIN4cute5tupleIJiiiiEEENS1_10collective13CollectiveMmaINS1_37MainloopSm90TmaGmmaWarpSpecializedFP8ILi22ENS5_IJNS4_1CILi2EEENSA_ILi1EEESC_EEENS1_35KernelTmaWarpSpecializedCooperativeEEENS5_IJNSA_ILi256EEENSA_ILi64EEENSA_ILi32EEEEEENS_12float_e4m3_tENS5_IJlSC_lEEESK_SL_NS4_8TiledMMAINS4_8MMA_AtomIJNS4_4SM904GMMA30MMA_64x64x32_F32E4M3E4M3_SS_TNILNSP_7ScaleInE1ELSR_1EEEEEENS4_6LayoutISD_NS5_IJSC_NSA_ILi0EEESV_EEEEENS5_IJNS4_10UnderscoreESY_SY_EEEEENS4_13SM90_TMA_LOADENS4_14ComposedLayoutINS4_7SwizzleILi1ELi4ELi3EEENS4_18smem_ptr_flag_bitsILi8EEENSU_INS5_IJNSA_ILi8EEESI_EEENS5_IJSI_SC_EEEEEEEvNS4_8identityENS4_23SM90_TMA_LOAD_MULTICASTES1B_vS1C_EENS_8epilogue10collective6detail29Sm90TmaWarpSpecializedAdapterINS1G_15DefaultEpilogueISK_SL_SL_NS1F_6thread17LinearCombinationISK_Li1EffLNS1K_9ScaleType4KindE0ELNS_15FloatRoundStyleE2ESK_EENS1_15EpilogueDefaultEEEEEvvEEEEvNT_6ParamsE)
        /*0020*/ 	.word	0x00000000
.L_16:


//--------------------- .nv.compat                --------------------------
	.section	.nv.compat,"",@"SHT_CUDA_COMPAT_INFO"
	.align	4
        /*0000*/ 	.byte	0x02, 0x09, 0x01, 0x00, 0x02, 0x02, 0x04, 0x00, 0x02, 0x05, 0x05, 0x00, 0x03, 0x07, 0x01, 0x01
        /*0010*/ 	.byte	0x02, 0x03, 0x01, 0x00, 0x02, 0x06, 0x01, 0x00, 0x04, 0x0b, 0x08, 0x00, 0x00, 0x00, 0x00, 0x00
        /*0020*/ 	.byte	0x00, 0x00, 0x00, 0x00


//--------------------- .nv.info._ZN7cutlass13device_kernelINS_4gemm6kernel13GemmUniversalIN4cute5tupleIJiiiiEEENS1_10collective13CollectiveMmaINS1_37MainloopSm90TmaGmmaWarpSpecializedFP8ILi22ENS5_IJNS4_1CILi2EEENSA_ILi1EEESC_EEENS1_35KernelTmaWarpSpecializedCooperativeEEENS5_IJNSA_ILi256EEENSA_ILi64EEENSA_ILi32EEEEEENS_12float_e4m3_tENS5_IJlSC_lEEESK_SL_NS4_8TiledMMAINS4_8MMA_AtomIJNS4_4SM904GMMA30MMA_64x64x32_F32E4M3E4M3_SS_TNILNSP_7ScaleInE1ELSR_1EEEEEENS4_6LayoutISD_NS5_IJSC_NSA_ILi0EEESV_EEEEENS5_IJNS4_10UnderscoreESY_SY_EEEEENS4_13SM90_TMA_LOADENS4_14ComposedLayoutINS4_7SwizzleILi1ELi4ELi3EEENS4_18smem_ptr_flag_bitsILi8EEENSU_INS5_IJNSA_ILi8EEESI_EEENS5_IJSI_SC_EEEEEEEvNS4_8identityENS4_23SM90_TMA_LOAD_MULTICASTES1B_vS1C_EENS_8epilogue10collective6detail29Sm90TmaWarpSpecializedAdapterINS1G_15DefaultEpilogueISK_SL_SL_NS1F_6thread17LinearCombinationISK_Li1EffLNS1K_9ScaleType4KindE0ELNS_15FloatRoundStyleE2ESK_EENS1_15EpilogueDefaultEEEEEvvEEEEvNT_6ParamsE --------------------------
	.section	.nv.info._ZN7cutlass13device_kernelINS_4gemm6kernel13GemmUniversalIN4cute5tupleIJiiiiEEENS1_10collective13CollectiveMmaINS1_37MainloopSm90TmaGmmaWarpSpecializedFP8ILi22ENS5_IJNS4_1CILi2EEENSA_ILi1EEESC_EEENS1_35KernelTmaWarpSpecializedCooperativeEEENS5_IJNSA_ILi256EEENSA_ILi64EEENSA_ILi32EEEEEENS_12float_e4m3_tENS5_IJlSC_lEEESK_SL_NS4_8TiledMMAINS4_8MMA_AtomIJNS4_4SM904GMMA30MMA_64x64x32_F32E4M3E4M3_SS_TNILNSP_7ScaleInE1ELSR_1EEEEEENS4_6LayoutISD_NS5_IJSC_NSA_ILi0EEESV_EEEEENS5_IJNS4_10UnderscoreESY_SY_EEEEENS4_13SM90_TMA_LOADENS4_14ComposedLayoutINS4_7SwizzleILi1ELi4ELi3EEENS4_18smem_ptr_flag_bitsILi8EEENSU_INS5_IJNSA_ILi8EEESI_EEENS5_IJSI_SC_EEEEEEEvNS4_8identityENS4_23SM90_TMA_LOAD_MULTICASTES1B_vS1C_EENS_8epilogue10collective6detail29Sm90TmaWarpSpecializedAdapterINS1G_15DefaultEpilogueISK_SL_SL_NS1F_6thread17LinearCombinationISK_Li1EffLNS1K_9ScaleType4KindE0ELNS_15FloatRoundStyleE2ESK_EENS1_15EpilogueDefaultEEEEEvvEEEEvNT_6ParamsE,"",@"SHT_CUDA_INFO"
	.sectionflags	@""
	.align	4


	//----- nvinfo : EIATTR_CUDA_API_VERSION
	.align		4
        /*0000*/ 	.byte	0x04, 0x37
        /*0002*/ 	.short	(.L_18 - .L_17)
.L_17:
        /*0004*/ 	.word	0x00000082


	//----- nvinfo : EIATTR_KPARAM_INFO
	.align		4
.L_18:
        /*0008*/ 	.byte	0x04, 0x17
        /*000a*/ 	.short	(.L_20 - .L_19)
.L_19:
        /*000c*/ 	.word	0x00000000
        /*0010*/ 	.short	0x0000
        /*0012*/ 	.short	0x0070
        /*0014*/ 	.byte	0x00, 0xf0, 0x01, 0x10


	//----- nvinfo : EIATTR_SPARSE_MMA_MASK
	.align		4
.L_20:
        /*0018*/ 	.byte	0x03, 0x50
        /*001a*/ 	.short	0x0000


	//----- nvinfo : EIATTR_MAXREG_COUNT
	.align		4
        /*001c*/ 	.byte	0x03, 0x1b
        /*001e*/ 	.short	0x00a8


	//----- nvinfo : EIATTR_NUM_BARRIERS
	.align		4
        /*0020*/ 	.byte	0x02, 0x4c
        /*0022*/ 	.byte	0x01
	.zero		1


	//----- nvinfo : EIATTR_MERCURY_ISA_VERSION
	.align		4
        /*0024*/ 	.byte	0x03, 0x5f
        /*0026*/ 	.short	0x0101


	//----- nvinfo : EIATTR_INT_WARP_WIDE_INSTR_OFFSETS
	.align		4
        /*0028*/ 	.byte	0x04, 0x31
        /*002a*/ 	.short	(.L_22 - .L_21)


	//   ....[0]....
.L_21:
        /*002c*/ 	.word	0x00000710


	//   ....[1]....
        /*0030*/ 	.word	0x00000740


	//   ....[2]....
        /*0034*/ 	.word	0x000008c0


	//----- nvinfo : EIATTR_COOP_GROUP_MASK_REGIDS
	.align		4
.L_22:
        /*0038*/ 	.byte	0x04, 0x29
        /*003a*/ 	.short	(.L_24 - .L_23)


	//   ....[0]....
.L_23:
        /*003c*/ 	.word	0xffffffff


	//   ....[1]....
        /*0040*/ 	.word	0xffffffff


	//   ....[2]....
        /*0044*/ 	.word	0xffffffff


	//   ....[3]....
        /*0048*/ 	.word	0xffffffff


	//   ....[4]....
        /*004c*/ 	.word	0xffffffff


	//   ....[5]....
        /*0050*/ 	.word	0xffffffff


	//----- nvinfo : EIATTR_COOP_GROUP_INSTR_OFFSETS
	.align		4
.L_24:
        /*0054*/ 	.byte	0x04, 0x28
        /*0056*/ 	.short	(.L_26 - .L_25)


	//   ....[0]....
.L_25:
        /*0058*/ 	.word	0x00000060


	//   ....[1]....
        /*005c*/ 	.word	0x00000070


	//   ....[2]....
        /*0060*/ 	.word	0x00000130


	//   ....[3]....
        /*0064*/ 	.word	0x00000540


	//   ....[4]....
        /*0068*/ 	.word	0x00000a60


	//   ....[5]....
        /*006c*/ 	.word	0x000014e0


	//----- nvinfo : EIATTR_REG_RECONFIG
	.align		4
.L_26:
        /*0070*/ 	.byte	0x01, 0x54
	.zero		2


	//----- nvinfo : EIATTR_MBARRIER_INSTR_OFFSETS
	.align		4
        /*0074*/ 	.byte	0x04, 0x39
        /*0076*/ 	.short	(.L_28 - .L_27)


	//   ....[0]....
.L_27:
        /*0078*/ 	.word	0x00000250
        /*007c*/ 	.word	0x000000ff
        /*0080*/ 	.word	0x00000000
        /*0084*/ 	.short	0x0100
        /*0086*/ 	.byte	0x08
	.zero		1


	//   ....[1]....
        /*0088*/ 	.word	0x00000260
        /*008c*/ 	.word	0x000000ff
        /*0090*/ 	.word	0x000000b0
        /*0094*/ 	.short	0x0100
        /*0096*/ 	.byte	0x08
	.zero		1


	//   ....[2]....
        /*0098*/ 	.word	0x00000270
        /*009c*/ 	.word	0x000000ff
        /*00a0*/ 	.word	0x00000008
        /*00a4*/ 	.short	0x0100
        /*00a6*/ 	.byte	0x08
	.zero		1


	//   ....[3]....
        /*00a8*/ 	.word	0x00000280
        /*00ac*/ 	.word	0x000000ff
        /*00b0*/ 	.word	0x000000b8
        /*00b4*/ 	.short	0x0100
        /*00b6*/ 	.byte	0x08
	.zero		1


	//   ....[4]....
        /*00b8*/ 	.word	0x00000290
        /*00bc*/ 	.word	0x000000ff
        /*00c0*/ 	.word	0x00000010
        /*00c4*/ 	.short	0x0100
        /*00c6*/ 	.byte	0x08
	.zero		1


	//   ....[5]....
        /*00c8*/ 	.word	0x000002a0
        /*00cc*/ 	.word	0x000000ff
        /*00d0*/ 	.word	0x000000c0
        /*00d4*/ 	.short	0x0100
        /*00d6*/ 	.byte	0x08
	.zero		1


	//   ....[6]....
        /*00d8*/ 	.word	0x000002b0
        /*00dc*/ 	.word	0x000000ff
        /*00e0*/ 	.word	0x00000018
        /*00e4*/ 	.short	0x0100
        /*00e6*/ 	.byte	0x08
	.zero		1


	//   ....[7]....
        /*00e8*/ 	.word	0x000002c0
        /*00ec*/ 	.word	0x000000ff
        /*00f0*/ 	.word	0x000000c8
        /*00f4*/ 	.short	0x0100
        /*00f6*/ 	.byte	0x08
	.zero		1


	//   ....[8]....
        /*00f8*/ 	.word	0x000002d0
        /*00fc*/ 	.word	0x000000ff
        /*0100*/ 	.word	0x00000020
        /*0104*/ 	.short	0x0100
        /*0106*/ 	.byte	0x08
	.zero		1


	//   ....[9]....
        /*0108*/ 	.word	0x000002e0
        /*010c*/ 	.word	0x000000ff
        /*0110*/ 	.word	0x000000d0
        /*0114*/ 	.short	0x0100
        /*0116*/ 	.byte	0x08
	.zero		1


	//   ....[10]....
        /*0118*/ 	.word	0x000002f0
        /*011c*/ 	.word	0x000000ff
        /*0120*/ 	.word	0x00000028
        /*0124*/ 	.short	0x0100
        /*0126*/ 	.byte	0x08
	.zero		1


	//   ....[11]....
        /*0128*/ 	.word	0x00000300
        /*012c*/ 	.word	0x000000ff
        /*0130*/ 	.word	0x000000d8
        /*0134*/ 	.short	0x0100
        /*0136*/ 	.byte	0x08
	.zero		1


	//   ....[12]....
        /*0138*/ 	.word	0x00000310
        /*013c*/ 	.word	0x000000ff
        /*0140*/ 	.word	0x00000030
        /*0144*/ 	.short	0x0100
        /*0146*/ 	.byte	0x08
	.zero		1


	//   ....[13]....
        /*0148*/ 	.word	0x00000320
        /*014c*/ 	.word	0x000000ff
        /*0150*/ 	.word	0x000000e0
        /*0154*/ 	.short	0x0100
        /*0156*/ 	.byte	0x08
	.zero		1


	//   ....[14]....
        /*0158*/ 	.word	0x00000330
        /*015c*/ 	.word	0x000000ff
        /*0160*/ 	.word	0x00000038
        /*0164*/ 	.short	0x0100
        /*0166*/ 	.byte	0x08
	.zero		1


	//   ....[15]....
        /*0168*/ 	.word	0x00000340
        /*016c*/ 	.word	0x000000ff
        /*0170*/ 	.word	0x000000e8
        /*0174*/ 	.short	0x0100
        /*0176*/ 	.byte	0x08
	.zero		1


	//   ....[16]....
        /*0178*/ 	.word	0x00000350
        /*017c*/ 	.word	0x000000ff
        /*0180*/ 	.word	0x00000040
        /*0184*/ 	.short	0x0100
        /*0186*/ 	.byte	0x08
	.zero		1


	//   ....[17]....
        /*0188*/ 	.word	0x00000360
        /*018c*/ 	.word	0x000000ff
        /*0190*/ 	.word	0x000000f0
        /*0194*/ 	.short	0x0100
        /*0196*/ 	.byte	0x08
	.zero		1


	//   ....[18]....
        /*0198*/ 	.word	0x00000370
        /*019c*/ 	.word	0x000000ff
        /*01a0*/ 	.word	0x00000048
        /*01a4*/ 	.short	0x0100
        /*01a6*/ 	.byte	0x08
	.zero		1


	//   ....[19]....
        /*01a8*/ 	.word	0x00000380
        /*01ac*/ 	.word	0x000000ff
        /*01b0*/ 	.word	0x000000f8
        /*01b4*/ 	.short	0x0100
        /*01b6*/ 	.byte	0x08
	.zero		1


	//   ....[20]....
        /*01b8*/ 	.word	0x00000390
        /*01bc*/ 	.word	0x000000ff
        /*01c0*/ 	.word	0x00000050
        /*01c4*/ 	.short	0x0100
        /*01c6*/ 	.byte	0x08
	.zero		1


	//   ....[21]....
        /*01c8*/ 	.word	0x000003a0
        /*01cc*/ 	.word	0x000000ff
        /*01d0*/ 	.word	0x00000100
        /*01d4*/ 	.short	0x0100
        /*01d6*/ 	.byte	0x08
	.zero		1


	//   ....[22]....
        /*01d8*/ 	.word	0x000003b0
        /*01dc*/ 	.word	0x000000ff
        /*01e0*/ 	.word	0x00000058
        /*01e4*/ 	.short	0x0100
        /*01e6*/ 	.byte	0x08
	.zero		1


	//   ....[23]....
        /*01e8*/ 	.word	0x000003c0
        /*01ec*/ 	.word	0x000000ff
        /*01f0*/ 	.word	0x00000108
        /*01f4*/ 	.short	0x0100
        /*01f6*/ 	.byte	0x08
	.zero		1


	//   ....[24]....
        /*01f8*/ 	.word	0x000003d0
        /*01fc*/ 	.word	0x000000ff
        /*0200*/ 	.word	0x00000060
        /*0204*/ 	.short	0x0100
        /*0206*/ 	.byte	0x08
	.zero		1


	//   ....[25]....
        /*0208*/ 	.word	0x000003e0
        /*020c*/ 	.word	0x000000ff
        /*0210*/ 	.word	0x00000110
        /*0214*/ 	.short	0x0100
        /*0216*/ 	.byte	0x08
	.zero		1


	//   ....[26]....
        /*0218*/ 	.word	0x000003f0
        /*021c*/ 	.word	0x000000ff
        /*0220*/ 	.word	0x00000068
        /*0224*/ 	.short	0x0100
        /*0226*/ 	.byte	0x08
	.zero		1


	//   ....[27]....
        /*0228*/ 	.word	0x00000400
        /*022c*/ 	.word	0x000000ff
        /*0230*/ 	.word	0x00000118
        /*0234*/ 	.short	0x0100
        /*0236*/ 	.byte	0x08
	.zero		1


	//   ....[28]....
        /*0238*/ 	.word	0x00000410
        /*023c*/ 	.word	0x000000ff
        /*0240*/ 	.word	0x00000070
        /*0244*/ 	.short	0x0100
        /*0246*/ 	.byte	0x08
	.zero		1


	//   ....[29]....
        /*0248*/ 	.word	0x00000420
        /*024c*/ 	.word	0x000000ff
        /*0250*/ 	.word	0x00000120
        /*0254*/ 	.short	0x0100
        /*0256*/ 	.byte	0x08
	.zero		1


	//   ....[30]....
        /*0258*/ 	.word	0x00000430
        /*025c*/ 	.word	0x000000ff
        /*0260*/ 	.word	0x00000078
        /*0264*/ 	.short	0x0100
        /*0266*/ 	.byte	0x08
	.zero		1


	//   ....[31]....
        /*0268*/ 	.word	0x00000440
        /*026c*/ 	.word	0x000000ff
        /*0270*/ 	.word	0x00000128
        /*0274*/ 	.short	0x0100
        /*0276*/ 	.byte	0x08
	.zero		1


	//   ....[32]....
        /*0278*/ 	.word	0x00000450
        /*027c*/ 	.word	0x000000ff
        /*0280*/ 	.word	0x00000080
        /*0284*/ 	.short	0x0100
        /*0286*/ 	.byte	0x08
	.zero		1


	//   ....[33]....
        /*0288*/ 	.word	0x00000460
        /*028c*/ 	.word	0x000000ff
        /*0290*/ 	.word	0x00000130
        /*0294*/ 	.short	0x0100
        /*0296*/ 	.byte	0x08
	.zero		1


	//   ....[34]....
        /*0298*/ 	.word	0x00000470
        /*029c*/ 	.word	0x000000ff
        /*02a0*/ 	.word	0x00000088
        /*02a4*/ 	.short	0x0100
        /*02a6*/ 	.byte	0x08
	.zero		1


	//   ....[35]....
        /*02a8*/ 	.word	0x00000480
        /*02ac*/ 	.word	0x000000ff
        /*02b0*/ 	.word	0x00000138
        /*02b4*/ 	.short	0x0100
        /*02b6*/ 	.byte	0x08
	.zero		1


	//   ....[36]....
        /*02b8*/ 	.word	0x00000490
        /*02bc*/ 	.word	0x000000ff
        /*02c0*/ 	.word	0x00000090
        /*02c4*/ 	.short	0x0100
        /*02c6*/ 	.byte	0x08
	.zero		1


	//   ....[37]....
        /*02c8*/ 	.word	0x000004a0
        /*02cc*/ 	.word	0x000000ff
        /*02d0*/ 	.word	0x00000140
        /*02d4*/ 	.short	0x0100
        /*02d6*/ 	.byte	0x08
	.zero		1


	//   ....[38]....
        /*02d8*/ 	.word	0x000004b0
        /*02dc*/ 	.word	0x000000ff
        /*02e0*/ 	.word	0x00000098
        /*02e4*/ 	.short	0x0100
        /*02e6*/ 	.byte	0x08
	.zero		1


	//   ....[39]....
        /*02e8*/ 	.word	0x000004c0
        /*02ec*/ 	.word	0x000000ff
        /*02f0*/ 	.word	0x00000148
        /*02f4*/ 	.short	0x0100
        /*02f6*/ 	.byte	0x08
	.zero		1


	//   ....[40]....
        /*02f8*/ 	.word	0x000004d0
        /*02fc*/ 	.word	0x000000ff
        /*0300*/ 	.word	0x000000a0
        /*0304*/ 	.short	0x0100
        /*0306*/ 	.byte	0x08
	.zero		1


	//   ....[41]....
        /*0308*/ 	.word	0x000004e0
        /*030c*/ 	.word	0x000000ff
        /*0310*/ 	.word	0x00000150
        /*0314*/ 	.short	0x0100
        /*0316*/ 	.byte	0x08
	.zero		1


	//   ....[42]....
        /*0318*/ 	.word	0x000004f0
        /*031c*/ 	.word	0x000000ff
        /*0320*/ 	.word	0x000000a8
        /*0324*/ 	.short	0x0100
        /*0326*/ 	.byte	0x08
	.zero		1


	//   ....[43]....
        /*0328*/ 	.word	0x00000500
        /*032c*/ 	.word	0x000000ff
        /*0330*/ 	.word	0x00000158
        /*0334*/ 	.short	0x0100
        /*0336*/ 	.byte	0x08
	.zero		1


	//   ....[44]....
        /*0338*/ 	.word	0x00000950
        /*033c*/ 	.word	0x000000ff
        /*0340*/ 	.word	0x00000170
        /*0344*/ 	.short	0x0100
        /*0346*/ 	.byte	0x06
	.zero		1


	//   ....[45]....
        /*0348*/ 	.word	0x000009f0
        /*034c*/ 	.word	0x000000ff
        /*0350*/ 	.word	0x00000178
        /*0354*/ 	.short	0x0100
        /*0356*/ 	.byte	0x06
	.zero		1


	//   ....[46]....
        /*0358*/ 	.word	0x00001a10
        /*035c*/ 	.word	0x000000ff
        /*0360*/ 	.word	0x00000000
        /*0364*/ 	.short	0x010a
        /*0366*/ 	.byte	0x07
	.zero		1


	//   ....[47]....
        /*0368*/ 	.word	0x00001a70
        /*036c*/ 	.word	0x000000ff
        /*0370*/ 	.word	0x00000000
        /*0374*/ 	.short	0x010a
        /*0376*/ 	.byte	0x07
	.zero		1


	//   ....[48]....
        /*0378*/ 	.word	0x00002380
        /*037c*/ 	.word	0x000000ff
        /*0380*/ 	.word	0x00000000
        /*0384*/ 	.short	0x010a
        /*0386*/ 	.byte	0x0c
	.zero		1


	//   ....[49]....
        /*0388*/ 	.word	0x000023c0
        /*038c*/ 	.word	0x000000ff
        /*0390*/ 	.word	0x00000000
        /*0394*/ 	.short	0x010a
        /*0396*/ 	.byte	0x0c
	.zero		1


	//   ....[50]....
        /*0398*/ 	.word	0x000029e0
        /*039c*/ 	.word	0x0000000e
        /*03a0*/ 	.word	0x00000000
        /*03a4*/ 	.short	0x0101
        /*03a6*/ 	.byte	0x3f
	.zero		1


	//   ....[51]....
        /*03a8*/ 	.word	0x00003080
        /*03ac*/ 	.word	0x0000000c
        /*03b0*/ 	.word	0x00000000
        /*03b4*/ 	.short	0x0101
        /*03b6*/ 	.byte	0x3f
	.zero		1


	//   ....[52]....
        /*03b8*/ 	.word	0x00008b00
        /*03bc*/ 	.word	0x00000015
        /*03c0*/ 	.word	0x000000b0
        /*03c4*/ 	.short	0x010a
        /*03c6*/ 	.byte	0x3f
	.zero		1


	//   ....[53]....
        /*03c8*/ 	.word	0x00008e80
        /*03cc*/ 	.word	0x00000008
        /*03d0*/ 	.word	0x00000178
        /*03d4*/ 	.short	0x0101
        /*03d6*/ 	.byte	0x3f
	.zero		1


	//   ....[54]....
        /*03d8*/ 	.word	0x000095b0
        /*03dc*/ 	.word	0x00000006
        /*03e0*/ 	.word	0x00000000
        /*03e4*/ 	.short	0x010a
        /*03e6*/ 	.byte	0x3f
	.zero		1


	//   ....[55]....
        /*03e8*/ 	.word	0x00009630
        /*03ec*/ 	.word	0x00000007
        /*03f0*/ 	.word	0x00000000
        /*03f4*/ 	.short	0x010a
        /*03f6*/ 	.byte	0x3f
	.zero		1


	//   ....[56]....
        /*03f8*/ 	.word	0x000096c0
        /*03fc*/ 	.word	0x00000006
        /*0400*/ 	.word	0x00000000
        /*0404*/ 	.short	0x010a
        /*0406*/ 	.byte	0x3f
	.zero		1


	//   ....[57]....
        /*0408*/ 	.word	0x00009750
        /*040c*/ 	.word	0x00000009
        /*0410*/ 	.word	0x00000000
        /*0414*/ 	.short	0x010a
        /*0416*/ 	.byte	0x3f
	.zero		1


	//   ....[58]....
        /*0418*/ 	.word	0x000097e0
        /*041c*/ 	.word	0x00000006
        /*0420*/ 	.word	0x00000000
        /*0424*/ 	.short	0x010a
        /*0426*/ 	.byte	0x3f
	.zero		1


	//   ....[59]....
        /*0428*/ 	.word	0x00009870
        /*042c*/ 	.word	0x00000009
        /*0430*/ 	.word	0x00000000
        /*0434*/ 	.short	0x010a
        /*0436*/ 	.byte	0x3f
	.zero		1


	//   ....[60]....
        /*0438*/ 	.word	0x00009900
        /*043c*/ 	.word	0x00000006
        /*0440*/ 	.word	0x00000000
        /*0444*/ 	.short	0x010a
        /*0446*/ 	.byte	0x3f
	.zero		1


	//   ....[61]....
        /*0448*/ 	.word	0x00009990
        /*044c*/ 	.word	0x00000009
        /*0450*/ 	.word	0x00000000
        /*0454*/ 	.short	0x010a
        /*0456*/ 	.byte	0x3f
	.zero		1


	//   ....[62]....
        /*0458*/ 	.word	0x00009a20
        /*045c*/ 	.word	0x00000006
        /*0460*/ 	.word	0x00000000
        /*0464*/ 	.short	0x010a
        /*0466*/ 	.byte	0x3f
	.zero		1


	//   ....[63]....
        /*0468*/ 	.word	0x00009ab0
        /*046c*/ 	.word	0x00000009
        /*0470*/ 	.word	0x00000000
        /*0474*/ 	.short	0x010a
        /*0476*/ 	.byte	0x3f
	.zero		1


	//   ....[64]....
        /*0478*/ 	.word	0x00009b40
        /*047c*/ 	.word	0x00000006
        /*0480*/ 	.word	0x00000000
        /*0484*/ 	.short	0x010a
        /*0486*/ 	.byte	0x3f
	.zero		1


	//   ....[65]....
        /*0488*/ 	.word	0x00009bd0
        /*048c*/ 	.word	0x00000009
        /*0490*/ 	.word	0x00000000
        /*0494*/ 	.short	0x010a
        /*0496*/ 	.byte	0x3f
	.zero		1


	//   ....[66]....
        /*0498*/ 	.word	0x00009c60
        /*049c*/ 	.word	0x00000006
        /*04a0*/ 	.word	0x00000000
        /*04a4*/ 	.short	0x010a
        /*04a6*/ 	.byte	0x3f
	.zero		1


	//   ....[67]....
        /*04a8*/ 	.word	0x00009cf0
        /*04ac*/ 	.word	0x00000009
        /*04b0*/ 	.word	0x00000000
        /*04b4*/ 	.short	0x010a
        /*04b6*/ 	.byte	0x3f
	.zero		1


	//   ....[68]....
        /*04b8*/ 	.word	0x00009d80
        /*04bc*/ 	.word	0x00000006
        /*04c0*/ 	.word	0x00000000
        /*04c4*/ 	.short	0x010a
        /*04c6*/ 	.byte	0x3f
	.zero		1


	//   ....[69]....
        /*04c8*/ 	.word	0x00009e10
        /*04cc*/ 	.word	0x00000009
        /*04d0*/ 	.word	0x00000000
        /*04d4*/ 	.short	0x010a
        /*04d6*/ 	.byte	0x3f
	.zero		1


	//   ....[70]....
        /*04d8*/ 	.word	0x00009ea0
        /*04dc*/ 	.word	0x00000006
        /*04e0*/ 	.word	0x00000000
        /*04e4*/ 	.short	0x010a
        /*04e6*/ 	.byte	0x3f
	.zero		1


	//   ....[71]....
        /*04e8*/ 	.word	0x00009f30
        /*04ec*/ 	.word	0x00000009
        /*04f0*/ 	.word	0x00000000
        /*04f4*/ 	.short	0x010a
        /*04f6*/ 	.byte	0x3f
	.zero		1


	//   ....[72]....
        /*04f8*/ 	.word	0x00009fc0
        /*04fc*/ 	.word	0x00000006
        /*0500*/ 	.word	0x00000000
        /*0504*/ 	.short	0x010a
        /*0506*/ 	.byte	0x3f
	.zero		1


	//   ....[73]....
        /*0508*/ 	.word	0x0000a050
        /*050c*/ 	.word	0x00000009
        /*0510*/ 	.word	0x00000000
        /*0514*/ 	.short	0x010a
        /*0516*/ 	.byte	0x3f
	.zero		1


	//   ....[74]....
        /*0518*/ 	.word	0x0000a0e0
        /*051c*/ 	.word	0x00000006
        /*0520*/ 	.word	0x00000000
        /*0524*/ 	.short	0x010a
        /*0526*/ 	.byte	0x3f
	.zero		1


	//   ....[75]....
        /*0528*/ 	.word	0x0000a170
        /*052c*/ 	.word	0x00000003
        /*0530*/ 	.word	0x00000000
        /*0534*/ 	.short	0x010a
        /*0536*/ 	.byte	0x3f
	.zero		1


	//   ....[76]....
        /*0538*/ 	.word	0x0000a1e0
        /*053c*/ 	.word	0x0000000d
        /*0540*/ 	.word	0x00000000
        /*0544*/ 	.short	0x010a
        /*0546*/ 	.byte	0x3f
	.zero		1


	//   ....[77]....
        /*0548*/ 	.word	0x0000a240
        /*054c*/ 	.word	0x0000000f
        /*0550*/ 	.word	0x00000000
        /*0554*/ 	.short	0x010a
        /*0556*/ 	.byte	0x3f
	.zero		1


	//   ....[78]....
        /*0558*/ 	.word	0x0000a310
        /*055c*/ 	.word	0x00000015
        /*0560*/ 	.word	0x000000b0
        /*0564*/ 	.short	0x010a
        /*0566*/ 	.byte	0x3f
	.zero		1


	//   ....[79]....
        /*0568*/ 	.word	0x0000a3e0
        /*056c*/ 	.word	0x00000006
        /*0570*/ 	.word	0x00000000
        /*0574*/ 	.short	0x010a
        /*0576*/ 	.byte	0x3f
	.zero		1


	//   ....[80]....
        /*0578*/ 	.word	0x0000a430
        /*057c*/ 	.word	0x00000007
        /*0580*/ 	.word	0x00000000
        /*0584*/ 	.short	0x010a
        /*0586*/ 	.byte	0x3f
	.zero		1


	//   ....[81]....
        /*0588*/ 	.word	0x0000a480
        /*058c*/ 	.word	0x00000006
        /*0590*/ 	.word	0x00000000
        /*0594*/ 	.short	0x010a
        /*0596*/ 	.byte	0x3f
	.zero		1


	//   ....[82]....
        /*0598*/ 	.word	0x0000a4d0
        /*059c*/ 	.word	0x00000009
        /*05a0*/ 	.word	0x00000000
        /*05a4*/ 	.short	0x010a
        /*05a6*/ 	.byte	0x3f
	.zero		1


	//   ....[83]....
        /*05a8*/ 	.word	0x0000a520
        /*05ac*/ 	.word	0x00000006
        /*05b0*/ 	.word	0x00000000
        /*05b4*/ 	.short	0x010a
        /*05b6*/ 	.byte	0x3f
	.zero		1


	//   ....[84]....
        /*05b8*/ 	.word	0x0000a570
        /*05bc*/ 	.word	0x00000009
        /*05c0*/ 	.word	0x00000000
        /*05c4*/ 	.short	0x010a
        /*05c6*/ 	.byte	0x3f
	.zero		1


	//   ....[85]....
        /*05c8*/ 	.word	0x0000a5c0
        /*05cc*/ 	.word	0x00000006
        /*05d0*/ 	.word	0x00000000
        /*05d4*/ 	.short	0x010a
        /*05d6*/ 	.byte	0x3f
	.zero		1


	//   ....[86]....
        /*05d8*/ 	.word	0x0000a610
        /*05dc*/ 	.word	0x00000009
        /*05e0*/ 	.word	0x00000000
        /*05e4*/ 	.short	0x010a
        /*05e6*/ 	.byte	0x3f
	.zero		1


	//   ....[87]....
        /*05e8*/ 	.word	0x0000a660
        /*05ec*/ 	.word	0x00000006
        /*05f0*/ 	.word	0x00000000
        /*05f4*/ 	.short	0x010a
        /*05f6*/ 	.byte	0x3f
	.zero		1


	//   ....[88]....
        /*05f8*/ 	.word	0x0000a6b0
        /*05fc*/ 	.word	0x00000009
        /*0600*/ 	.word	0x00000000
        /*0604*/ 	.short	0x010a
        /*0606*/ 	.byte	0x3f
	.zero		1


	//   ....[89]....
        /*0608*/ 	.word	0x0000a700
        /*060c*/ 	.word	0x00000006
        /*0610*/ 	.word	0x00000000
        /*0614*/ 	.short	0x010a
        /*0616*/ 	.byte	0x3f
	.zero		1


	//   ....[90]....
        /*0618*/ 	.word	0x0000a750
        /*061c*/ 	.word	0x00000009
        /*0620*/ 	.word	0x00000000
        /*0624*/ 	.short	0x010a
        /*0626*/ 	.byte	0x3f
	.zero		1


	//   ....[91]....
        /*0628*/ 	.word	0x0000a7a0
        /*062c*/ 	.word	0x00000006
        /*0630*/ 	.word	0x00000000
        /*0634*/ 	.short	0x010a
        /*0636*/ 	.byte	0x3f
	.zero		1


	//   ....[92]....
        /*0638*/ 	.word	0x0000a7f0
        /*063c*/ 	.word	0x00000009
        /*0640*/ 	.word	0x00000000
        /*0644*/ 	.short	0x010a
        /*0646*/ 	.byte	0x3f
	.zero		1


	//   ....[93]....
        /*0648*/ 	.word	0x0000a840
        /*064c*/ 	.word	0x00000006
        /*0650*/ 	.word	0x00000000
        /*0654*/ 	.short	0x010a
        /*0656*/ 	.byte	0x3f
	.zero		1


	//   ....[94]....
        /*0658*/ 	.word	0x0000a890
        /*065c*/ 	.word	0x00000009
        /*0660*/ 	.word	0x00000000
        /*0664*/ 	.short	0x010a
        /*0666*/ 	.byte	0x3f
	.zero		1


	//   ....[95]....
        /*0668*/ 	.word	0x0000a8e0
        /*066c*/ 	.word	0x00000006
        /*0670*/ 	.word	0x00000000
        /*0674*/ 	.short	0x010a
        /*0676*/ 	.byte	0x3f
	.zero		1


	//   ....[96]....
        /*0678*/ 	.word	0x0000a930
        /*067c*/ 	.word	0x00000009
        /*0680*/ 	.word	0x00000000
        /*0684*/ 	.short	0x010a
        /*0686*/ 	.byte	0x3f
	.zero		1


	//   ....[97]....
        /*0688*/ 	.word	0x0000a980
        /*068c*/ 	.word	0x00000006
        /*0690*/ 	.word	0x00000000
        /*0694*/ 	.short	0x010a
        /*0696*/ 	.byte	0x3f
	.zero		1


	//   ....[98]....
        /*0698*/ 	.word	0x0000a9d0
        /*069c*/ 	.word	0x00000009
        /*06a0*/ 	.word	0x00000000
        /*06a4*/ 	.short	0x010a
        /*06a6*/ 	.byte	0x3f
	.zero		1


	//   ....[99]....
        /*06a8*/ 	.word	0x0000aa20
        /*06ac*/ 	.word	0x00000006
        /*06b0*/ 	.word	0x00000000
        /*06b4*/ 	.short	0x010a
        /*06b6*/ 	.byte	0x3f
	.zero		1


	//----- nvinfo : EIATTR_NUM_MBARRIERS
	.align		4
.L_28:
        /*06b8*/ 	.byte	0x03, 0x38
        /*06ba*/ 	.short	0x002e


	//----- nvinfo : EIATTR_EXIT_INSTR_OFFSETS
	.align		4
        /*06bc*/ 	.byte	0x04, 0x1c
        /*06be*/ 	.short	(.L_30 - .L_29)


	//   ....[0]....
.L_29:
        /*06c0*/ 	.word	0x00000bc0


	//   ....[1]....
        /*06c4*/ 	.word	0x000013b0


	//   ....[2]....
        /*06c8*/ 	.word	0x00008210


	//   ....[3]....
        /*06cc*/ 	.word	0x00008770


	//   ....[4]....
        /*06d0*/ 	.word	0x0000a1c0


	//----- nvinfo : EIATTR_MAX_THREADS
	.align		4
.L_30:
        /*06d4*/ 	.byte	0x04, 0x05
        /*06d6*/ 	.short	(.L_32 - .L_31)
.L_31:
        /*06d8*/ 	.word	0x00000180
        /*06dc*/ 	.word	0x00000001
        /*06e0*/ 	.word	0x00000001


	//----- nvinfo : EIATTR_CRS_STACK_SIZE
	.align		4
.L_32:
        /*06e4*/ 	.byte	0x04, 0x1e
        /*06e6*/ 	.short	(.L_34 - .L_33)
.L_33:
        /*06e8*/ 	.word	0x00000000


	//----- nvinfo : EIATTR_CBANK_PARAM_SIZE
	.align		4
.L_34:
        /*06ec*/ 	.byte	0x03, 0x19
        /*06ee*/ 	.short	0x0470


	//----- nvinfo : EIATTR_PARAM_CBANK
	.align		4
        /*06f0*/ 	.byte	0x04, 0x0a
        /*06f2*/ 	.short	(.L_36 - .L_35)
	.align		4
.L_35:
        /*06f4*/ 	.word	index@(.nv.constant0._ZN7cutlass13device_kernelINS_4gemm6kernel13GemmUniversalIN4cute5tupleIJiiiiEEENS1_10collective13CollectiveMmaINS1_37MainloopSm90TmaGmmaWarpSpecializedFP8ILi22ENS5_IJNS4_1CILi2EEENSA_ILi1EEESC_EEENS1_35KernelTmaWarpSpecializedCooperativeEEENS5_IJNSA_ILi256EEENSA_ILi64EEENSA_ILi32EEEEEENS_12float_e4m3_tENS5_IJlSC_lEEESK_SL_NS4_8TiledMMAINS4_8MMA_AtomIJNS4_4SM904GMMA30MMA_64x64x32_F32E4M3E4M3_SS_TNILNSP_7ScaleInE1ELSR_1EEEEEENS4_6LayoutISD_NS5_IJSC_NSA_ILi0EEESV_EEEEENS5_IJNS4_10UnderscoreESY_SY_EEEEENS4_13SM90_TMA_LOADENS4_14ComposedLayoutINS4_7SwizzleILi1ELi4ELi3EEENS4_18smem_ptr_flag_bitsILi8EEENSU_INS5_IJNSA_ILi8EEESI_EEENS5_IJSI_SC_EEEEEEEvNS4_8identityENS4_23SM90_TMA_LOAD_MULTICASTES1B_vS1C_EENS_8epilogue10collective6detail29Sm90TmaWarpSpecializedAdapterINS1G_15DefaultEpilogueISK_SL_SL_NS1F_6thread17LinearCombinationISK_Li1EffLNS1K_9ScaleType4KindE0ELNS_15FloatRoundStyleE2ESK_EENS1_15EpilogueDefaultEEEEEvvEEEEvNT_6ParamsE)
        /*06f8*/ 	.short	0x0210
        /*06fa*/ 	.short	0x0470


	//----- nvinfo : EIATTR_SW_WAR
	.align		4
.L_36:
        /*06fc*/ 	.byte	0x04, 0x36
        /*06fe*/ 	.short	(.L_38 - .L_37)
.L_37:
        /*0700*/ 	.word	0x00000008
.L_38:


//--------------------- .nv.callgraph             --------------------------
	.section	.nv.callgraph,"",@"SHT_CUDA_CALLGRAPH"
	.align	4
	.sectionentsize	8
	.align		4
        /*0000*/ 	.word	0x00000000
	.align		4
        /*0004*/ 	.word	0xffffffff
	.align		4
        /*0008*/ 	.word	0x00000000
	.align		4
        /*000c*/ 	.word	0xfffffffe
	.align		4
        /*0010*/ 	.word	0x00000000
	.align		4
        /*0014*/ 	.word	0xfffffffd
	.align		4
        /*0018*/ 	.word	0x00000000
	.align		4
        /*001c*/ 	.word	0xfffffffc


//--------------------- .nv.constant4             --------------------------
	.section	.nv.constant4,"a",@progbits
	.align	8
	.align		8
.nv.constant4:
        /*0000*/ 	.dword	_ZN40_INTERNAL_2cdba7df_4_k_cu_f58c370a_230444cuda3std3__45__cpo5beginE
	.align		8
        /*0008*/ 	.dword	_ZN40_INTERNAL_2cdba7df_4_k_cu_f58c370a_230444cuda3std3__45__cpo3endE
	.align		8
        /*0010*/ 	.dword	_ZN40_INTERNAL_2cdba7df_4_k_cu_f58c370a_230444cuda3std3__45__cpo6cbeginE
	.align		8
        /*0018*/ 	.dword	_ZN40_INTERNAL_2cdba7df_4_k_cu_f58c370a_230444cuda3std3__45__cpo4cendE
	.align		8
        /*0020*/ 	.dword	_ZN40_INTERNAL_2cdba7df_4_k_cu_f58c370a_230444cuda3std3__442_GLOBAL__N__2cdba7df_4_k_cu_f58c370a_230446ignoreE
	.align		8
        /*0028*/ 	.dword	_ZN40_INTERNAL_2cdba7df_4_k_cu_f58c370a_230444cuda3std3__419piecewise_constructE
	.align		8
        /*0030*/ 	.dword	_ZN40_INTERNAL_2cdba7df_4_k_cu_f58c370a_230444cuda3std3__48in_placeE
	.align		8
        /*0038*/ 	.dword	_ZN40_INTERNAL_2cdba7df_4_k_cu_f58c370a_230444cuda3std6ranges3__45__cpo4swapE
	.align		8
        /*0040*/ 	.dword	_ZN40_INTERNAL_2cdba7df_4_k_cu_f58c370a_230444cuda3std6ranges3__45__cpo9iter_moveE
	.align		8
        /*0048*/ 	.dword	_ZN40_INTERNAL_2cdba7df_4_k_cu_f58c370a_230444cute7productE
	.align		8
        /*0050*/ 	.dword	_ZN40_INTERNAL_2cdba7df_4_k_cu_f58c370a_230444cute1_E


//--------------------- .text._ZN7cutlass13device_kernelINS_4gemm6kernel13GemmUniversalIN4cute5tupleIJiiiiEEENS1_10collective13CollectiveMmaINS1_37MainloopSm90TmaGmmaWarpSpecializedFP8ILi22ENS5_IJNS4_1CILi2EEENSA_ILi1EEESC_EEENS1_35KernelTmaWarpSpecializedCooperativeEEENS5_IJNSA_ILi256EEENSA_ILi64EEENSA_ILi32EEEEEENS_12float_e4m3_tENS5_IJlSC_lEEESK_SL_NS4_8TiledMMAINS4_8MMA_AtomIJNS4_4SM904GMMA30MMA_64x64x32_F32E4M3E4M3_SS_TNILNSP_7ScaleInE1ELSR_1EEEEEENS4_6LayoutISD_NS5_IJSC_NSA_ILi0EEESV_EEEEENS5_IJNS4_10UnderscoreESY_SY_EEEEENS4_13SM90_TMA_LOADENS4_14ComposedLayoutINS4_7SwizzleILi1ELi4ELi3EEENS4_18smem_ptr_flag_bitsILi8EEENSU_INS5_IJNSA_ILi8EEESI_EEENS5_IJSI_SC_EEEEEEEvNS4_8identityENS4_23SM90_TMA_LOAD_MULTICASTES1B_vS1C_EENS_8epilogue10collective6detail29Sm90TmaWarpSpecializedAdapterINS1G_15DefaultEpilogueISK_SL_SL_NS1F_6thread17LinearCombinationISK_Li1EffLNS1K_9ScaleType4KindE0ELNS_15FloatRoundStyleE2ESK_EENS1_15EpilogueDefaultEEEEEvvEEEEvNT_6ParamsE --------------------------
	.section	.text._ZN7cutlass13device_kernelINS_4gemm6kernel13GemmUniversalIN4cute5tupleIJiiiiEEENS1_10collective13CollectiveMmaINS1_37MainloopSm90TmaGmmaWarpSpecializedFP8ILi22ENS5_IJNS4_1CILi2EEENSA_ILi1EEESC_EEENS1_35KernelTmaWarpSpecializedCooperativeEEENS5_IJNSA_ILi256EEENSA_ILi64EEENSA_ILi32EEEEEENS_12float_e4m3_tENS5_IJlSC_lEEESK_SL_NS4_8TiledMMAINS4_8MMA_AtomIJNS4_4SM904GMMA30MMA_64x64x32_F32E4M3E4M3_SS_TNILNSP_7ScaleInE1ELSR_1EEEEEENS4_6LayoutISD_NS5_IJSC_NSA_ILi0EEESV_EEEEENS5_IJNS4_10UnderscoreESY_SY_EEEEENS4_13SM90_TMA_LOADENS4_14ComposedLayoutINS4_7SwizzleILi1ELi4ELi3EEENS4_18smem_ptr_flag_bitsILi8EEENSU_INS5_IJNSA_ILi8EEESI_EEENS5_IJSI_SC_EEEEEEEvNS4_8identityENS4_23SM90_TMA_LOAD_MULTICASTES1B_vS1C_EENS_8epilogue10collective6detail29Sm90TmaWarpSpecializedAdapterINS1G_15DefaultEpilogueISK_SL_SL_NS1F_6thread17LinearCombinationISK_Li1EffLNS1K_9ScaleType4KindE0ELNS_15FloatRoundStyleE2ESK_EENS1_15EpilogueDefaultEEEEEvvEEEEvNT_6ParamsE,"ax",@progbits
	.align	128
.text._ZN7cutlass13device_kernelINS_4gemm6kernel13GemmUniversalIN4cute5tupleIJiiiiEEENS1_10collective13CollectiveMmaINS1_37MainloopSm90TmaGmmaWarpSpecializedFP8ILi22ENS5_IJNS4_1CILi2EEENSA_ILi1EEESC_EEENS1_35KernelTmaWarpSpecializedCooperativeEEENS5_IJNSA_ILi256EEENSA_ILi64EEENSA_ILi32EEEEEENS_12float_e4m3_tENS5_IJlSC_lEEESK_SL_NS4_8TiledMMAINS4_8MMA_AtomIJNS4_4SM904GMMA30MMA_64x64x32_F32E4M3E4M3_SS_TNILNSP_7ScaleInE1ELSR_1EEEEEENS4_6LayoutISD_NS5_IJSC_NSA_ILi0EEESV_EEEEENS5_IJNS4_10UnderscoreESY_SY_EEEEENS4_13SM90_TMA_LOADENS4_14ComposedLayoutINS4_7SwizzleILi1ELi4ELi3EEENS4_18smem_ptr_flag_bitsILi8EEENSU_INS5_IJNSA_ILi8EEESI_EEENS5_IJSI_SC_EEEEEEEvNS4_8identityENS4_23SM90_TMA_LOAD_MULTICASTES1B_vS1C_EENS_8epilogue10collective6detail29Sm90TmaWarpSpecializedAdapterINS1G_15DefaultEpilogueISK_SL_SL_NS1F_6thread17LinearCombinationISK_Li1EffLNS1K_9ScaleType4KindE0ELNS_15FloatRoundStyleE2ESK_EENS1_15EpilogueDefaultEEEEEvvEEEEvNT_6ParamsE:
        .type           _ZN7cutlass13device_kernelINS_4gemm6kernel13GemmUniversalIN4cute5tupleIJiiiiEEENS1_10collective13CollectiveMmaINS1_37MainloopSm90TmaGmmaWarpSpecializedFP8ILi22ENS5_IJNS4_1CILi2EEENSA_ILi1EEESC_EEENS1_35KernelTmaWarpSpecializedCooperativeEEENS5_IJNSA_ILi256EEENSA_ILi64EEENSA_ILi32EEEEEENS_12float_e4m3_tENS5_IJlSC_lEEESK_SL_NS4_8TiledMMAINS4_8MMA_AtomIJNS4_4SM904GMMA30MMA_64x64x32_F32E4M3E4M3_SS_TNILNSP_7ScaleInE1ELSR_1EEEEEENS4_6LayoutISD_NS5_IJSC_NSA_ILi0EEESV_EEEEENS5_IJNS4_10UnderscoreESY_SY_EEEEENS4_13SM90_TMA_LOADENS4_14ComposedLayoutINS4_7SwizzleILi1ELi4ELi3EEENS4_18smem_ptr_flag_bitsILi8EEENSU_INS5_IJNSA_ILi8EEESI_EEENS5_IJSI_SC_EEEEEEEvNS4_8identityENS4_23SM90_TMA_LOAD_MULTICASTES1B_vS1C_EENS_8epilogue10collective6detail29Sm90TmaWarpSpecializedAdapterINS1G_15DefaultEpilogueISK_SL_SL_NS1F_6thread17LinearCombinationISK_Li1EffLNS1K_9ScaleType4KindE0ELNS_15FloatRoundStyleE2ESK_EENS1_15EpilogueDefaultEEEEEvvEEEEvNT_6ParamsE,@function
        .size           _ZN7cutlass13device_kernelINS_4gemm6kernel13GemmUniversalIN4cute5tupleIJiiiiEEENS1_10collective13CollectiveMmaINS1_37MainloopSm90TmaGmmaWarpSpecializedFP8ILi22ENS5_IJNS4_1CILi2EEENSA_ILi1EEESC_EEENS1_35KernelTmaWarpSpecializedCooperativeEEENS5_IJNSA_ILi256EEENSA_ILi64EEENSA_ILi32EEEEEENS_12float_e4m3_tENS5_IJlSC_lEEESK_SL_NS4_8TiledMMAINS4_8MMA_AtomIJNS4_4SM904GMMA30MMA_64x64x32_F32E4M3E4M3_SS_TNILNSP_7ScaleInE1ELSR_1EEEEEENS4_6LayoutISD_NS5_IJSC_NSA_ILi0EEESV_EEEEENS5_IJNS4_10UnderscoreESY_SY_EEEEENS4_13SM90_TMA_LOADENS4_14ComposedLayoutINS4_7SwizzleILi1ELi4ELi3EEENS4_18smem_ptr_flag_bitsILi8EEENSU_INS5_IJNSA_ILi8EEESI_EEENS5_IJSI_SC_EEEEEEEvNS4_8identityENS4_23SM90_TMA_LOAD_MULTICASTES1B_vS1C_EENS_8epilogue10collective6detail29Sm90TmaWarpSpecializedAdapterINS1G_15DefaultEpilogueISK_SL_SL_NS1F_6thread17LinearCombinationISK_Li1EffLNS1K_9ScaleType4KindE0ELNS_15FloatRoundStyleE2ESK_EENS1_15EpilogueDefaultEEEEEvvEEEEvNT_6ParamsE,(.L_x_243 - _ZN7cutlass13device_kernelINS_4gemm6kernel13GemmUniversalIN4cute5tupleIJiiiiEEENS1_10collective13CollectiveMmaINS1_37MainloopSm90TmaGmmaWarpSpecializedFP8ILi22ENS5_IJNS4_1CILi2EEENSA_ILi1EEESC_EEENS1_35KernelTmaWarpSpecializedCooperativeEEENS5_IJNSA_ILi256EEENSA_ILi64EEENSA_ILi32EEEEEENS_12float_e4m3_tENS5_IJlSC_lEEESK_SL_NS4_8TiledMMAINS4_8MMA_AtomIJNS4_4SM904GMMA30MMA_64x64x32_F32E4M3E4M3_SS_TNILNSP_7ScaleInE1ELSR_1EEEEEENS4_6LayoutISD_NS5_IJSC_NSA_ILi0EEESV_EEEEENS5_IJNS4_10UnderscoreESY_SY_EEEEENS4_13SM90_TMA_LOADENS4_14ComposedLayoutINS4_7SwizzleILi1ELi4ELi3EEENS4_18smem_ptr_flag_bitsILi8EEENSU_INS5_IJNSA_ILi8EEESI_EEENS5_IJSI_SC_EEEEEEEvNS4_8identityENS4_23SM90_TMA_LOAD_MULTICASTES1B_vS1C_EENS_8epilogue10collective6detail29Sm90TmaWarpSpecializedAdapterINS1G_15DefaultEpilogueISK_SL_SL_NS1F_6thread17LinearCombinationISK_Li1EffLNS1K_9ScaleType4KindE0ELNS_15FloatRoundStyleE2ESK_EENS1_15EpilogueDefaultEEEEEvvEEEEvNT_6ParamsE)
        .other          _ZN7cutlass13device_kernelINS_4gemm6kernel13GemmUniversalIN4cute5tupleIJiiiiEEENS1_10collective13CollectiveMmaINS1_37MainloopSm90TmaGmmaWarpSpecializedFP8ILi22ENS5_IJNS4_1CILi2EEENSA_ILi1EEESC_EEENS1_35KernelTmaWarpSpecializedCooperativeEEENS5_IJNSA_ILi256EEENSA_ILi64EEENSA_ILi32EEEEEENS_12float_e4m3_tENS5_IJlSC_lEEESK_SL_NS4_8TiledMMAINS4_8MMA_AtomIJNS4_4SM904GMMA30MMA_64x64x32_F32E4M3E4M3_SS_TNILNSP_7ScaleInE1ELSR_1EEEEEENS4_6LayoutISD_NS5_IJSC_NSA_ILi0EEESV_EEEEENS5_IJNS4_10UnderscoreESY_SY_EEEEENS4_13SM90_TMA_LOADENS4_14ComposedLayoutINS4_7SwizzleILi1ELi4ELi3EEENS4_18smem_ptr_flag_bitsILi8EEENSU_INS5_IJNSA_ILi8EEESI_EEENS5_IJSI_SC_EEEEEEEvNS4_8identityENS4_23SM90_TMA_LOAD_MULTICASTES1B_vS1C_EENS_8epilogue10collective6detail29Sm90TmaWarpSpecializedAdapterINS1G_15DefaultEpilogueISK_SL_SL_NS1F_6thread17LinearCombinationISK_Li1EffLNS1K_9ScaleType4KindE0ELNS_15FloatRoundStyleE2ESK_EENS1_15EpilogueDefaultEEEEEvvEEEEvNT_6ParamsE,@"STO_CUDA_ENTRY STV_DEFAULT"
_ZN7cutlass13device_kernelINS_4gemm6kernel13GemmUniversalIN4cute5tupleIJiiiiEEENS1_10collective13CollectiveMmaINS1_37MainloopSm90TmaGmmaWarpSpecializedFP8ILi22ENS5_IJNS4_1CILi2EEENSA_ILi1EEESC_EEENS1_35KernelTmaWarpSpecializedCooperativeEEENS5_IJNSA_ILi256EEENSA_ILi64EEENSA_ILi32EEEEEENS_12float_e4m3_tENS5_IJlSC_lEEESK_SL_NS4_8TiledMMAINS4_8MMA_AtomIJNS4_4SM904GMMA30MMA_64x64x32_F32E4M3E4M3_SS_TNILNSP_7ScaleInE1ELSR_1EEEEEENS4_6LayoutISD_NS5_IJSC_NSA_ILi0EEESV_EEEEENS5_IJNS4_10UnderscoreESY_SY_EEEEENS4_13SM90_TMA_LOADENS4_14ComposedLayoutINS4_7SwizzleILi1ELi4ELi3EEENS4_18smem_ptr_flag_bitsILi8EEENSU_INS5_IJNSA_ILi8EEESI_EEENS5_IJSI_SC_EEEEEEEvNS4_8identityENS4_23SM90_TMA_LOAD_MULTICASTES1B_vS1C_EENS_8epilogue10collective6detail29Sm90TmaWarpSpecializedAdapterINS1G_15DefaultEpilogueISK_SL_SL_NS1F_6thread17LinearCombinationISK_Li1EffLNS1K_9ScaleType4KindE0ELNS_15FloatRoundStyleE2ESK_EENS1_15EpilogueDefaultEEEEEvvEEEEvNT_6ParamsE:
[----:B------:R-:W-:Y:S01]  /*0000*/  LDC R1, c[0x0][0x28] ;  /* 0x00000a00ff017b82 */ /* 0x000fe20000000800 */
[----:B------:R-:W0:Y:S01]  /*0010*/  S2R R0, SR_TID.X ;  /* 0x0000000000007919 */ /* 0x000e220000002100 */
[----:B------:R-:W-:Y:S01]  /*0020*/  ELECT P0, URZ, PT ;  /* 0x00000000003f782f */ /* 0x000fe20003800000 */
[----:B------:R-:W-:Y:S01]  /*0030*/  BSSY B0, `(.L_x_0) ;  /* 0x000000f000007945 */ /* 0x000fe20003800000 */
[--C-:B0-----:R-:W-:Y:S02]  /*0040*/  SHF.R.U32.HI R2, RZ, 0x5, R0.reuse ;  /* 0x00000005ff027819 */ /* 0x101fe40000011600 */
[----:B------:R-:W-:-:S03]  /*0050*/  SHF.R.U32.HI R3, RZ, 0x7, R0 ;  /* 0x00000007ff037819 */ /* 0x000fc60000011600 */
[----:B------:R-:W0:Y:S04]  /*0060*/  SHFL.IDX PT, R7, R2, RZ, 0x1f ;  /* 0x00001fff02077589 */ /* 0x000e2800000e0000 */
[----:B------:R-:W1:Y:S01]  /*0070*/  SHFL.IDX PT, R3, R3, RZ, 0x1f ;  /* 0x00001fff03037589 */ /* 0x000e6200000e0000 */
[----:B0-----:R-:W-:-:S13]  /*0080*/  ISETP.NE.OR P0, PT, R7, RZ, !P0 ;  /* 0x000000ff0700720c */ /* 0x001fda0004705670 */
[----:B-1----:R-:W-:Y:S05]  /*0090*/  @P0 BRA `(.L_x_1) ;  /* 0x0000000000200947 */ /* 0x002fea0003800000 */
[----:B------:R-:W-:Y:S02]  /*00a0*/  ULDC.64 UR4, c[0x0][0x198] ;  /* 0x0000660000047ab9 */ /* 0x000fe40000000a00 */
[----:B------:R-:W-:Y:S02]  /*00b0*/  UIADD3 UR6, UP0, UR4, 0xf0, URZ ;  /* 0x000000f004067890 */ /* 0x000fe4000ff1e03f */
[----:B------:R-:W-:Y:S02]  /*00c0*/  UIADD3 UR4, UP1, UR4, 0x1f0, URZ ;  /* 0x000001f004047890 */ /* 0x000fe4000ff3e03f */
[----:B------:R-:W-:Y:S02]  /*00d0*/  UIADD3.X UR7, URZ, UR5, URZ, UP0, !UPT ;  /* 0x000000053f077290 */ /* 0x000fe400087fe43f */
[----:B------:R-:W-:-:S07]  /*00e0*/  UIADD3.X UR5, URZ, UR5, URZ, UP1, !UPT ;  /* 0x000000053f057290 */ /* 0x000fce0008ffe43f */
[----:B------:R0:W-:Y:S02]  /*00f0*/  UTMACCTL.PF [UR6] ;  /* 0x00000000060079b9 */ /* 0x0001e40008040000 */
[----:B------:R0:W-:Y:S02]  /*0100*/  UTMACCTL.PF [UR4] ;  /* 0x00000000040079b9 */ /* 0x0001e40008040000 */
[----:B0-----:R-:W-:Y:S01]  /*0110*/  NOP ;  /* 0x0000000000007918 */ /* 0x001fe20000000000 */
.L_x_1:
[----:B------:R-:W-:Y:S05]  /*0120*/  BSYNC B0 ;  /* 0x0000000000007941 */ /* 0x000fea0003800000 */
.L_x_0:
[----:B------:R-:W0:Y:S02]  /*0130*/  SHFL.IDX PT, R4, R2, RZ, 0x1f ;  /* 0x00001fff02047589 */ /* 0x000e2400000e0000 */
[----:B0-----:R-:W-:-:S13]  /*0140*/  ISETP.NE.AND P0, PT, R4, RZ, PT ;  /* 0x000000ff0400720c */ /* 0x001fda0003f05270 */
[----:B------:R-:W-:Y:S05]  /*0150*/  @P0 BRA `(.L_x_2) ;  /* 0x0000000000f40947 */ /* 0x000fea0003800000 */
[----:B------:R-:W-:Y:S01]  /*0160*/  ELECT P0, URZ, PT ;  /* 0x00000000003f782f */ /* 0x000fe20003800000 */
[----:B------:R-:W-:-:S12]  /*0170*/  BSSY B0, `(.L_x_2) ;  /* 0x000003b000007945 */ /* 0x000fd80003800000 */
[----:B------:R-:W-:Y:S05]  /*0180*/  @!P0 BRA `(.L_x_3) ;  /* 0x0000000000e48947 */ /* 0x000fea0003800000 */
[----:B------:R-:W0:Y:S01]  /*0190*/  S2UR UR8, SR_CgaCtaId ;  /* 0x00000000000879c3 */ /* 0x000e220000008800 */
[----:B------:R-:W-:Y:S01]  /*01a0*/  UMOV UR4, 0x400 ;  /* 0x0000040000047882 */ /* 0x000fe20000000000 */
[----:B------:R-:W-:Y:S01]  /*01b0*/  UMOV UR5, 0x1 ;  /* 0x0000000100057882 */ /* 0x000fe20000000000 */
[----:B------:R-:W-:Y:S02]  /*01c0*/  UMOV UR6, 0x4 ;  /* 0x0000000400067882 */ /* 0x000fe40000000000 */
[----:B------:R-:W-:-:S04]  /*01d0*/  UIADD3 UR6, -UR6, 0x100000, URZ ;  /* 0x0010000006067890 */ /* 0x000fc8000fffe13f */
[----:B------:R-:W-:Y:S02]  /*01e0*/  USHF.L.U32 UR7, UR6, 0xb, URZ ;  /* 0x0000000b06077899 */ /* 0x000fe4000800063f */
[----:B------:R-:W-:Y:S02]  /*01f0*/  USHF.L.U32 UR6, UR6, 0x1, URZ ;  /* 0x0000000106067899 */ /* 0x000fe4000800063f */
[----:B0-----:R-:W-:Y:S02]  /*0200*/  ULEA UR8, UR8, UR4, 0x18 ;  /* 0x0000000408087291 */ /* 0x001fe4000f8ec03f */
[----:B------:R-:W-:-:S04]  /*0210*/  UIADD3 UR4, -UR5, 0x100000, URZ ;  /* 0x0010000005047890 */ /* 0x000fc8000fffe13f */
[----:B------:R-:W-:Y:S02]  /*0220*/  USHF.L.U32 UR5, UR4, 0xb, URZ ;  /* 0x0000000b04057899 */ /* 0x000fe4000800063f */
[----:B------:R-:W-:Y:S01]  /*0230*/  USHF.L.U32 UR4, UR4, 0x1, URZ ;  /* 0x0000000104047899 */ /* 0x000fe2000800063f */
[----:B------:R-:W0:Y:S11]  /*0240*/  FENCE.VIEW.ASYNC.S ;  /* 0x00000000000073c6 */ /* 0x000e360000000000 */
[----:B0-----:R0:W1:Y:S01]  /*0250*/  SYNCS.EXCH.64 URZ, [UR8], UR4 ;  /* 0x00000004083f75b2 */ /* 0x0010620008000100 */
[----:B------:R0:W2:Y:S01]  /*0260*/  SYNCS.EXCH.64 URZ, [UR8+0xb0], UR6 ;  /* 0x0000b006083f75b2 */ /* 0x0000a20008000100 */
[----:B------:R0:W3:Y:S01]  /*0270*/  SYNCS.EXCH.64 URZ, [UR8+0x8], UR4 ;  /* 0x00000804083f75b2 */ /* 0x0000e20008000100 */
[----:B------:R0:W4:Y:S01]  /*0280*/  SYNCS.EXCH.64 URZ, [UR8+0xb8], UR6 ;  /* 0x0000b806083f75b2 */ /* 0x0001220008000100 */
[----:B------:R0:W0:Y:S01]  /*0290*/  SYNCS.EXCH.64 URZ, [UR8+0x10], UR4 ;  /* 0x00001004083f75b2 */ /* 0x0000220008000100 */
        /* <DEDUP_REMOVED lines=39> */
[----:B-1234-:R-:W-:Y:S01]  /*0510*/  NOP ;  /* 0x0000000000007918 */ /* 0x01efe20000000000 */
.L_x_3:
[----:B0-----:R-:W-:Y:S05]  /*0520*/  BSYNC B0 ;  /* 0x0000000000007941 */ /* 0x001fea0003800000 */
.L_x_2:
[----:B------:R-:W-:Y:S01]  /*0530*/  SHF.R.S32.HI R5, RZ, 0x1f, R0 ;  /* 0x0000001fff057819 */ /* 0x000fe20000011400 */
[----:B------:R-:W0:Y:S01]  /*0540*/  SHFL.IDX PT, R2, R2, RZ, 0x1f ;  /* 0x00001fff02027589 */ /* 0x000e2200000e0000 */
[----:B------:R-:W1:Y:S01]  /*0550*/  S2UR UR8, SR_CTAID.X ;  /* 0x00000000000879c3 */ /* 0x000e620000002500 */
[----:B------:R-:W-:Y:S02]  /*0560*/  ELECT P0, URZ, PT ;  /* 0x00000000003f782f */ /* 0x000fe40003800000 */
[----:B------:R-:W-:Y:S01]  /*0570*/  LEA.HI R5, R5, R0, RZ, 0x7 ;  /* 0x0000000005057211 */ /* 0x000fe200078f38ff */
[----:B------:R-:W2:Y:S01]  /*0580*/  S2R R8, SR_CTAID.Y ;  /* 0x0000000000087919 */ /* 0x000ea20000002600 */
[----:B------:R-:W-:Y:S01]  /*0590*/  SHF.R.S32.HI R11, RZ, 0x1f, R4 ;  /* 0x0000001fff0b7819 */ /* 0x000fe20000011404 */
[----:B------:R-:W-:Y:S01]  /*05a0*/  ULDC UR4, c[0x0][0x150] ;  /* 0x0000540000047ab9 */ /* 0x000fe20000000800 */
[----:B------:R-:W-:Y:S01]  /*05b0*/  LOP3.LUT R5, R5, 0xffffff80, RZ, 0xc0, !PT ;  /* 0xffffff8005057812 */ /* 0x000fe200078ec0ff */
[----:B------:R-:W-:Y:S01]  /*05c0*/  VIADD R16, R3, 0xffffffff ;  /* 0xffffffff03107836 */ /* 0x000fe20000000000 */
[----:B------:R-:W-:Y:S01]  /*05d0*/  LEA.HI R11, R11, R4, RZ, 0x2 ;  /* 0x000000040b0b7211 */ /* 0x000fe200078f10ff */
[----:B------:R-:W3:Y:S01]  /*05e0*/  LDC R12, c[0x0][0x144] ;  /* 0x00005100ff0c7b82 */ /* 0x000ee20000000800 */
[----:B------:R-:W-:Y:S01]  /*05f0*/  NOP ;  /* 0x0000000000007918 */ /* 0x000fe20000000000 */
[----:B------:R-:W-:Y:S01]  /*0600*/  IMAD.IADD R6, R0, 0x1, -R5 ;  /* 0x0000000100067824 */ /* 0x000fe200078e0a05 */
[----:B------:R-:W-:Y:S01]  /*0610*/  LOP3.LUT R11, R11, 0x3ffffffc, RZ, 0xc0, !PT ;  /* 0x3ffffffc0b0b7812 */ /* 0x000fe200078ec0ff */
[----:B------:R-:W-:Y:S01]  /*0620*/  NOP ;  /* 0x0000000000007918 */ /* 0x000fe20000000000 */
[----:B------:R-:W-:-:S02]  /*0630*/  ISETP.NE.AND P4, PT, R3, RZ, PT ;  /* 0x000000ff0300720c */ /* 0x000fc40003f85270 */
[----:B------:R-:W-:Y:S01]  /*0640*/  SHF.R.S32.HI R5, RZ, 0x1f, R6 ;  /* 0x0000001fff057819 */ /* 0x000fe20000011406 */
[----:B------:R-:W-:Y:S01]  /*0650*/  IMAD.IADD R4, R4, 0x1, -R11 ;  /* 0x0000000104047824 */ /* 0x000fe200078e0a0b */
[----:B------:R-:W4:Y:S01]  /*0660*/  LDC R14, c[0x0][0x140] ;  /* 0x00005000ff0e7b82 */ /* 0x000f220000000800 */
[----:B------:R-:W-:Y:S02]  /*0670*/  ISETP.GE.U32.AND P6, PT, R16, 0x2, PT ;  /* 0x000000021000780c */ /* 0x000fe40003fc6070 */
[----:B------:R-:W-:Y:S02]  /*0680*/  LEA.HI R5, R5, R6, RZ, 0x3 ;  /* 0x0000000605057211 */ /* 0x000fe400078f18ff */
[----:B0-----:R-:W-:Y:S02]  /*0690*/  ISETP.NE.OR P0, PT, R2, RZ, !P0 ;  /* 0x000000ff0200720c */ /* 0x001fe40004705670 */
[--C-:B------:R-:W-:Y:S01]  /*06a0*/  SHF.R.S32.HI R2, RZ, 0x3, R5.reuse ;  /* 0x00000003ff027819 */ /* 0x100fe20000011405 */
[----:B------:R-:W0:Y:S01]  /*06b0*/  LDC R13, c[0x0][0x148] ;  /* 0x00005200ff0d7b82 */ /* 0x000e220000000800 */
[----:B------:R-:W-:-:S02]  /*06c0*/  SHF.R.S32.HI R5, RZ, 0x1f, R5 ;  /* 0x0000001fff057819 */ /* 0x000fc40000011405 */
[----:B-1----:R-:W-:Y:S02]  /*06d0*/  I2FP.F32.U32 R10, UR8 ;  /* 0x00000008000a7c45 */ /* 0x002fe40008201000 */
[----:B------:R-:W-:-:S03]  /*06e0*/  LEA.HI R5, R5, R2, RZ, 0x2 ;  /* 0x0000000205057211 */ /* 0x000fc600078f10ff */
[----:B------:R-:W-:Y:S01]  /*06f0*/  FMUL R10, R10, UR4 ;  /* 0x000000040a0a7c20 */ /* 0x000fe20008400000 */
[----:B------:R-:W-:Y:S01]  /*0700*/  LOP3.LUT R5, R5, 0xfffffffc, RZ, 0xc0, !PT ;  /* 0xfffffffc05057812 */ /* 0x000fe200078ec0ff */
[----:B------:R-:W-:Y:S01]  /*0710*/  VOTEU.ALL UP0, P0 ;  /* 0x00000000003f7886 */ /* 0x000fe20000000000 */
[----:B--2---:R-:W-:Y:S01]  /*0720*/  I2FP.F32.U32 R11, R8 ;  /* 0x00000008000b7245 */ /* 0x004fe20000201000 */
[----:B------:R-:W-:Y:S01]  /*0730*/  ULDC UR4, c[0x0][0x154] ;  /* 0x0000550000047ab9 */ /* 0x000fe20000000800 */
[----:B------:R-:W-:Y:S01]  /*0740*/  VOTEU.ALL UP1, P0 ;  /* 0x00000000003f7886 */ /* 0x000fe20000020000 */
[----:B------:R-:W1:Y:S01]  /*0750*/  F2I.U32.TRUNC.NTZ R10, R10 ;  /* 0x0000000a000a7305 */ /* 0x000e62000020f000 */
[----:B------:R-:W-:Y:S01]  /*0760*/  IMAD.IADD R5, R2, 0x1, -R5 ;  /* 0x0000000102057824 */ /* 0x000fe200078e0a05 */
[----:B------:R-:W2:Y:S01]  /*0770*/  @!UP0 S2UR UR7, SR_CgaCtaId ;  /* 0x00000000000789c3 */ /* 0x000ea20000008800 */
[----:B------:R-:W-:Y:S01]  /*0780*/  @!UP0 UMOV UR6, 0x400 ;  /* 0x0000040000068882 */ /* 0x000fe20000000000 */
[----:B----4-:R-:W-:Y:S01]  /*0790*/  ISETP.EQ.U32.AND P2, PT, R14, 0x1, PT ;  /* 0x000000010e00780c */ /* 0x010fe20003f42070 */
[----:B------:R-:W-:-:S05]  /*07a0*/  IMAD R5, R4, 0x4, R5 ;  /* 0x0000000404057824 */ /* 0x000fca00078e0205 */
[----:B------:R-:W-:-:S04]  /*07b0*/  LEA.HI R2, R5, R5, RZ, 0x1 ;  /* 0x0000000505027211 */ /* 0x000fc800078f08ff */
[----:B------:R-:W-:Y:S01]  /*07c0*/  LOP3.LUT R4, R2, 0xfffffffe, RZ, 0xc0, !PT ;  /* 0xfffffffe02047812 */ /* 0x000fe200078ec0ff */
[----:B-1----:R-:W-:Y:S02]  /*07d0*/  IMAD.MOV R15, RZ, RZ, -R10 ;  /* 0x000000ffff0f7224 */ /* 0x002fe400078e0a0a */
[----:B------:R-:W-:Y:S01]  /*07e0*/  FMUL R10, R11, UR4 ;  /* 0x000000040b0a7c20 */ /* 0x000fe20008400000 */
[----:B------:R-:W-:Y:S01]  /*07f0*/  SHF.R.S32.HI R2, RZ, 0x1f, R7 ;  /* 0x0000001fff027819 */ /* 0x000fe20000011407 */
[----:B------:R-:W-:Y:S01]  /*0800*/  UMOV UR4, 0x20 ;  /* 0x0000002000047882 */ /* 0x000fe20000000000 */
[----:B---3--:R-:W-:Y:S01]  /*0810*/  IMAD R12, R12, R15, UR8 ;  /* 0x000000080c0c7e24 */ /* 0x008fe2000f8e020f */
[----:B------:R-:W-:-:S04]  /*0820*/  @!UP0 UIADD3 UR4, -UR4, 0x100000, URZ ;  /* 0x0010000004048890 */ /* 0x000fc8000fffe13f */
[----:B------:R-:W-:Y:S02]  /*0830*/  @!UP0 USHF.L.U32 UR5, UR4, 0xb, URZ ;  /* 0x0000000b04058899 */ /* 0x000fe4000800063f */
[----:B------:R-:W-:Y:S01]  /*0840*/  @!UP0 USHF.L.U32 UR4, UR4, 0x1, URZ ;  /* 0x0000000104048899 */ /* 0x000fe2000800063f */
[C---:B------:R-:W-:Y:S01]  /*0850*/  IMAD.IADD R11, R5.reuse, 0x1, -R4 ;  /* 0x00000001050b7824 */ /* 0x040fe200078e0a04 */
[----:B------:R-:W1:Y:S01]  /*0860*/  F2I.U32.TRUNC.NTZ R10, R10 ;  /* 0x0000000a000a7305 */ /* 0x000e62000020f000 */
[----:B------:R-:W-:Y:S01]  /*0870*/  LEA.HI R2, R2, R7, RZ, 0x2 ;  /* 0x0000000702027211 */ /* 0x000fe200078f10ff */
[----:B------:R-:W-:Y:S02]  /*0880*/  IMAD.SHL.U32 R4, R5, 0x4, RZ ;  /* 0x0000000405047824 */ /* 0x000fe400078e00ff */
[----:B------:R-:W-:Y:S01]  /*0890*/  ISETP.NE.AND P3, PT, R11, R12, PT ;  /* 0x0000000c0b00720c */ /* 0x000fe20003f65270 */
[----:B--2---:R-:W-:Y:S01]  /*08a0*/  @!UP0 ULEA UR6, UR7, UR6, 0x18 ;  /* 0x0000000607068291 */ /* 0x004fe2000f8ec03f */
[----:B------:R-:W-:Y:S01]  /*08b0*/  LOP3.LUT R2, R2, 0xfffffffc, RZ, 0xc0, !PT ;  /* 0xfffffffc02027812 */ /* 0x000fe200078ec0ff */
[----:B------:R-:W-:Y:S01]  /*08c0*/  VOTEU.ALL UP0, P0 ;  /* 0x00000000003f7886 */ /* 0x000fe20000000000 */
[----:B------:R-:W-:-:S02]  /*08d0*/  LOP3.LUT R5, R5, 0xc, R4, 0x78, !PT ;  /* 0x0000000c05057812 */ /* 0x000fc400078e7804 */
[----:B------:R-:W-:Y:S01]  /*08e0*/  LOP3.LUT P0, RZ, R6, 0x7, RZ, 0xc0, !PT ;  /* 0x0000000706ff7812 */ /* 0x000fe2000780c0ff */
[----:B------:R-:W-:Y:S02]  /*08f0*/  IMAD.IADD R7, R7, 0x1, -R2 ;  /* 0x0000000107077824 */ /* 0x000fe400078e0a02 */
[----:B------:R-:W-:Y:S01]  /*0900*/  IMAD.MOV.U32 R6, RZ, RZ, 0x1 ;  /* 0x00000001ff067424 */ /* 0x000fe200078e00ff */
[----:B------:R-:W-:Y:S01]  /*0910*/  ISETP.LT.U32.AND P0, PT, R5, 0x2, !P0 ;  /* 0x000000020500780c */ /* 0x000fe20004701070 */
[----:B-1----:R-:W-:Y:S01]  /*0920*/  IMAD.MOV R20, RZ, RZ, -R10 ;  /* 0x000000ffff147224 */ /* 0x002fe200078e0a0a */
[----:B------:R-:W-:Y:S01]  /*0930*/  ISETP.NE.AND P1, PT, R7, 0x3, PT ;  /* 0x000000030700780c */ /* 0x000fe20003f25270 */
[----:B------:R-:W1:Y:S02]  /*0940*/  FENCE.VIEW.ASYNC.S ;  /* 0x00000000000073c6 */ /* 0x000e640000000000 */
[----:B-1----:R1:W2:Y:S01]  /*0950*/  @!UP0 SYNCS.EXCH.64 URZ, [UR6+0x170], UR4 ;  /* 0x00017004063f85b2 */ /* 0x0022a20008000100 */
[----:B------:R-:W-:Y:S01]  /*0960*/  @P3 LEA.HI R2, R5, R5, RZ, 0x1 ;  /* 0x0000000505023211 */ /* 0x000fe200078f08ff */
[----:B0-----:R-:W-:Y:S01]  /*0970*/  IMAD R11, R13, R20, R8 ;  /* 0x000000140d0b7224 */ /* 0x001fe200078e0208 */
[----:B------:R-:W-:-:S02]  /*0980*/  ISETP.EQ.OR P1, PT, R7, RZ, !P1 ;  /* 0x000000ff0700720c */ /* 0x000fc40004f22670 */
[----:B------:R-:W-:Y:S02]  /*0990*/  @P3 SHF.R.S32.HI R2, RZ, 0x1, R2 ;  /* 0x00000001ff023819 */ /* 0x000fe40000011402 */
[----:B------:R-:W-:Y:S02]  /*09a0*/  ISETP.EQ.AND P1, PT, R3, RZ, P1 ;  /* 0x000000ff0300720c */ /* 0x000fe40000f22270 */
[----:B------:R-:W-:Y:S02]  /*09b0*/  @P3 ISETP.NE.AND P5, PT, R2, R11, PT ;  /* 0x0000000b0200320c */ /* 0x000fe40003fa5270 */
[----:B------:R-:W-:Y:S02]  /*09c0*/  SEL R3, RZ, 0x1, !P0 ;  /* 0x00000001ff037807 */ /* 0x000fe40004000000 */
[----:B------:R-:W-:Y:S02]  /*09d0*/  @P3 SEL R6, RZ, 0x1, P5 ;  /* 0x00000001ff063807 */ /* 0x000fe40002800000 */
[----:B------:R-:W-:Y:S01]  /*09e0*/  SEL R4, RZ, 0x1, !P1 ;  /* 0x00000001ff047807 */ /* 0x000fe20004800000 */
[----:B------:R1:W0:Y:S01]  /*09f0*/  @!UP1 SYNCS.EXCH.64 URZ, [UR6+0x178], UR4 ;  /* 0x00017804063f95b2 */ /* 0x0002220008000100 */
[----:B------:R-:W-:Y:S01]  /*0a00*/  LOP3.LUT R6, R6, R3, RZ, 0xc0, !PT ;  /* 0x0000000306067212 */ /* 0x000fe200078ec0ff */
[----:B------:R-:W-:Y:S01]  /*0a10*/  NOP ;  /* 0x0000000000007918 */ /* 0x000fe20000000000 */
[----:B------:R-:W-:Y:S01]  /*0a20*/  SEL R4, R4, 0x2, P6 ;  /* 0x0000000204047807 */ /* 0x000fe20003000000 */
[----:B------:R-:W-:Y:S06]  /*0a30*/  @!P2 BRA `(.L_x_4) ;  /* 0x000000000008a947 */ /* 0x000fec0003800000 */
[----:B0-2---:R-:W-:Y:S01]  /*0a40*/  UCGABAR_ARV ;  /* 0x00000000000079c7 */ /* 0x005fe20008000000 */
[----:B------:R-:W-:Y:S05]  /*0a50*/  BRA `(.L_x_5) ;  /* 0x0000000000047947 */ /* 0x000fea0003800000 */
.L_x_4:
[----:B0-2---:R-:W-:Y:S01]  /*0a60*/  NOP ;  /* 0x0000000000007918 */ /* 0x005fe20000000000 */
.L_x_5:
[----:B------:R-:W0:Y:S01]  /*0a70*/  LDC R2, c[0x0][0x65c] ;  /* 0x00019700ff027b82 */ /* 0x000e220000000800 */
[----:B------:R-:W-:Y:S01]  /*0a80*/  IMAD.MOV.U32 R3, RZ, RZ, RZ ;  /* 0x000000ffff037224 */ /* 0x000fe200078e00ff */
[----:B0-----:R-:W-:Y:S01]  /*0a90*/  ISETP.NE.AND P3, PT, R2, 0x1, PT ;  /* 0x000000010200780c */ /* 0x001fe20003f65270 */
[----:B------:R-:W-:-:S12]  /*0aa0*/  IMAD.U32 R2, RZ, RZ, UR8 ;  /* 0x00000008ff027e24 */ /* 0x000fd8000f8e00ff */
[----:B------:R-:W0:Y:S01]  /*0ab0*/  @P3 LDC R15, c[0x0][0x10] ;  /* 0x00000400ff0f3b82 */ /* 0x000e220000000800 */
[----:B------:R-:W-:Y:S02]  /*0ac0*/  @P3 IMAD.MOV.U32 R9, RZ, RZ, RZ ;  /* 0x000000ffff093224 */ /* 0x000fe400078e00ff */
[----:B------:R-:W-:-:S05]  /*0ad0*/  @P3 IMAD.MOV.U32 R17, RZ, RZ, RZ ;  /* 0x000000ffff113224 */ /* 0x000fca00078e00ff */
[----:B------:R-:W2:Y:S01]  /*0ae0*/  @!P3 LDC R11, c[0x0][0xc] ;  /* 0x00000300ff0bbb82 */ /* 0x000ea20000000800 */
[----:B0-----:R-:W-:-:S04]  /*0af0*/  @P3 IMAD.WIDE.U32 R14, R15, UR8, R8 ;  /* 0x000000080f0e3c25 */ /* 0x001fc8000f8e0008 */
[----:B--2---:R-:W-:-:S04]  /*0b00*/  @!P3 IMAD.WIDE.U32 R10, R8, R11, R2 ;  /* 0x0000000b080ab225 */ /* 0x004fc800078e0002 */
[----:B------:R-:W-:Y:S02]  /*0b10*/  @P3 IMAD.MOV.U32 R2, RZ, RZ, R14 ;  /* 0x000000ffff023224 */ /* 0x000fe400078e000e */
[----:B------:R-:W-:Y:S02]  /*0b20*/  @P3 IMAD.IADD R3, R15, 0x1, R17 ;  /* 0x000000010f033824 */ /* 0x000fe400078e0211 */
[----:B------:R-:W-:Y:S02]  /*0b30*/  @!P3 IMAD.MOV.U32 R2, RZ, RZ, R10 ;  /* 0x000000ffff02b224 */ /* 0x000fe400078e000a */
[----:B------:R-:W-:Y:S01]  /*0b40*/  @!P3 IMAD.MOV.U32 R3, RZ, RZ, R11 ;  /* 0x000000ffff03b224 */ /* 0x000fe200078e000b */
[----:B------:R-:W-:Y:S06]  /*0b50*/  @!P2 BRA `(.L_x_6) ;  /* 0x00000000000ca947 */ /* 0x000fec0003800000 */
[----:B------:R-:W-:Y:S01]  /*0b60*/  UCGABAR_WAIT ;  /* 0x0000000000007dc7 */ /* 0x000fe20008000000 */
[----:B------:R-:W-:Y:S01]  /*0b70*/  CCTL.IVALL ;  /* 0x00000000ff00798f */ /* 0x000fe20002000000 */
[----:B------:R-:W-:Y:S05]  /*0b80*/  BRA `(.L_x_7) ;  /* 0x0000000000047947 */ /* 0x000fea0003800000 */
.L_x_6:
[----:B------:R-:W-:Y:S06]  /*0b90*/  BAR.SYNC.DEFER_BLOCKING 0x0 ;  /* 0x0000000000007b1d */ /* 0x000fec0000010000 */
.L_x_7:
[----:B------:R-:W-:Y:S05]  /*0ba0*/  @!P4 BRA `(.L_x_8) ;  /* 0x00000074009cc947 */ /* 0x000fea0003800000 */
[----:B------:R-:W-:-:S13]  /*0bb0*/  ISETP.GT.U32.AND P0, PT, R16, 0x1, PT ;  /* 0x000000011000780c */ /* 0x000fda0003f04070 */
[----:B-1----:R-:W-:Y:S05]  /*0bc0*/  @P0 EXIT ;  /* 0x000000000000094d */ /* 0x002fea0003800000 */
[----:B------:R-:W-:Y:S01]  /*0bd0*/  ULDC.64 UR4, c[0x0][0x650] ;  /* 0x0001940000047ab9 */ /* 0x000fe20000000a00 */
[----:B------:R-:W-:Y:S01]  /*0be0*/  PRMT R14, RZ, 0x7610, R14 ;  /* 0x00007610ff0e7816 */ /* 0x000fe2000000000e */
[----:B------:R-:W-:Y:S01]  /*0bf0*/  IMAD.MOV.U32 R10, RZ, RZ, -0x1 ;  /* 0xffffffffff0a7424 */ /* 0x000fe200078e00ff */
[----:B------:R-:W-:Y:S01]  /*0c00*/  ISETP.GE.U32.AND P0, PT, R2, UR4, PT ;  /* 0x0000000402007c0c */ /* 0x000fe2000bf06070 */
[----:B------:R-:W-:Y:S02]  /*0c10*/  IMAD.MOV.U32 R11, RZ, RZ, -0x1 ;  /* 0xffffffffff0b7424 */ /* 0x000fe400078e00ff */
[----:B------:R-:W-:Y:S01]  /*0c20*/  IMAD.MOV.U32 R7, RZ, RZ, -0x1 ;  /* 0xffffffffff077424 */ /* 0x000fe200078e00ff */
[----:B------:R-:W-:-:S13]  /*0c30*/  ISETP.GE.U32.AND.EX P0, PT, R3, UR5, PT, P0 ;  /* 0x0000000503007c0c */ /* 0x000fda000bf06100 */
[----:B------:R-:W-:Y:S05]  /*0c40*/  @P0 BRA `(.L_x_9) ;  /* 0x0000000400280947 */ /* 0x000fea0003800000 */
[----:B------:R-:W0:Y:S01]  /*0c50*/  LDC.64 R22, c[0x0][0x628] ;  /* 0x00018a00ff167b82 */ /* 0x000e220000000a00 */
[----:B------:R-:W-:Y:S02]  /*0c60*/  IMAD.MOV.U32 R10, RZ, RZ, R2 ;  /* 0x000000ffff0a7224 */ /* 0x000fe400078e0002 */
[----:B------:R-:W-:-:S05]  /*0c70*/  IMAD.MOV.U32 R11, RZ, RZ, R3 ;  /* 0x000000ffff0b7224 */ /* 0x000fca00078e0003 */
[----:B------:R-:W1:Y:S08]  /*0c80*/  LDC R18, c[0x0][0x630] ;  /* 0x00018c00ff127b82 */ /* 0x000e700000000800 */
[----:B------:R-:W2:Y:S01]  /*0c90*/  LDC.64 R24, c[0x0][0x620] ;  /* 0x00018800ff187b82 */ /* 0x000ea20000000a00 */
[----:B0-----:R-:W-:-:S04]  /*0ca0*/  ISETP.NE.U32.AND P0, PT, R22, RZ, PT ;  /* 0x000000ff1600720c */ /* 0x001fc80003f05070 */
[----:B------:R-:W-:-:S13]  /*0cb0*/  ISETP.NE.AND.EX P0, PT, R23, RZ, PT, P0 ;  /* 0x000000ff1700720c */ /* 0x000fda0003f05300 */
[----:B-12---:R-:W-:Y:S05]  /*0cc0*/  @!P0 BRA `(.L_x_10) ;  /* 0x0000000000288947 */ /* 0x006fea0003800000 */
[----:B------:R-:W0:Y:S02]  /*0cd0*/  LDC R7, c[0x0][0x634] ;  /* 0x00018d00ff077b82 */ /* 0x000e240000000800 */
[----:B0-----:R-:W-:-:S05]  /*0ce0*/  IADD3 R7, P0, R2, R7, RZ ;  /* 0x0000000702077210 */ /* 0x001fca0007f1e0ff */
[----:B------:R-:W-:-:S04]  /*0cf0*/  IMAD.X R19, RZ, RZ, R3, P0 ;  /* 0x000000ffff137224 */ /* 0x000fc800000e0603 */
[----:B------:R-:W-:-:S04]  /*0d00*/  IMAD.WIDE.U32 R10, R19, R22, RZ ;  /* 0x00000016130a7225 */ /* 0x000fc800078e00ff */
[----:B------:R-:W-:-:S04]  /*0d10*/  IMAD.WIDE.U32 R14, P0, R7, R23, R10 ;  /* 0x00000017070e7225 */ /* 0x000fc8000780000a */
[----:B------:R-:W-:-:S04]  /*0d20*/  IMAD.WIDE.U32 R10, R7, R22, RZ ;  /* 0x00000016070a7225 */ /* 0x000fc800078e00ff */
[----:B------:R-:W-:Y:S01]  /*0d30*/  IMAD.X R17, RZ, RZ, RZ, P0 ;  /* 0x000000ffff117224 */ /* 0x000fe200000e06ff */
[----:B------:R-:W-:Y:S01]  /*0d40*/  IADD3 RZ, P0, R11, R14, RZ ;  /* 0x0000000e0bff7210 */ /* 0x000fe20007f1e0ff */
[----:B------:R-:W-:-:S04]  /*0d50*/  IMAD.MOV.U32 R16, RZ, RZ, R15 ;  /* 0x000000ffff107224 */ /* 0x000fc800078e000f */
[----:B------:R-:W-:-:S08]  /*0d60*/  IMAD.WIDE.U32.X R10, R19, R23, R16, P0 ;  /* 0x00000017130a7225 */ /* 0x000fd000000e0410 */
.L_x_10:
[----:B------:R-:W0:Y:S01]  /*0d70*/  LDC.64 R26, c[0x0][0x640] ;  /* 0x00019000ff1a7b82 */ /* 0x000e220000000a00 */
[--C-:B------:R-:W-:Y:S01]  /*0d80*/  SHF.R.U64 R28, R10, R18, R11.reuse ;  /* 0x000000120a1c7219 */ /* 0x100fe2000000120b */
[----:B------:R-:W-:Y:S01]  /*0d90*/  IMAD R29, R13, R20, R8 ;  /* 0x000000140d1d7224 */ /* 0x000fe200078e0208 */
[----:B------:R-:W-:Y:S01]  /*0da0*/  SHF.R.U32.HI R7, RZ, R18, R11 ;  /* 0x00000012ff077219 */ /* 0x000fe2000001160b */
[----:B------:R-:W-:Y:S01]  /*0db0*/  IMAD.MOV.U32 R23, RZ, RZ, 0x1 ;  /* 0x00000001ff177424 */ /* 0x000fe200078e00ff */
[----:B------:R-:W-:-:S03]  /*0dc0*/  IADD3 R9, P0, RZ, -R28, RZ ;  /* 0x8000001cff097210 */ /* 0x000fc60007f1e0ff */
[----:B------:R-:W1:Y:S02]  /*0dd0*/  LDC R16, c[0x0][0x618] ;  /* 0x00018600ff107b82 */ /* 0x000e640000000800 */
[----:B------:R-:W-:Y:S02]  /*0de0*/  IMAD.X R7, RZ, RZ, ~R7, P0 ;  /* 0x000000ffff077224 */ /* 0x000fe400000e0e07 */
[----:B------:R-:W-:-:S04]  /*0df0*/  IMAD.WIDE.U32 R10, R9, R24, R2 ;  /* 0x00000018090a7225 */ /* 0x000fc800078e0002 */
[----:B------:R-:W2:Y:S01]  /*0e00*/  LDC R15, c[0x0][0x608] ;  /* 0x00018200ff0f7b82 */ /* 0x000ea20000000800 */
[----:B------:R-:W-:-:S04]  /*0e10*/  IMAD R14, R7, R24, RZ ;  /* 0x00000018070e7224 */ /* 0x000fc800078e02ff */
[----:B------:R-:W-:-:S03]  /*0e20*/  IMAD R7, R9, R25, R14 ;  /* 0x0000001909077224 */ /* 0x000fc600078e020e */
[----:B------:R-:W3:Y:S01]  /*0e30*/  LDC R22, c[0x0][0x658] ;  /* 0x00019600ff167b82 */ /* 0x000ee20000000800 */
[----:B------:R-:W-:Y:S01]  /*0e40*/  IMAD.IADD R7, R11, 0x1, R7 ;  /* 0x000000010b077824 */ /* 0x000fe200078e0207 */
[----:B0-----:R-:W-:-:S04]  /*0e50*/  ISETP.NE.U32.AND P0, PT, R26, RZ, PT ;  /* 0x000000ff1a00720c */ /* 0x001fc80003f05070 */
[----:B------:R-:W-:Y:S02]  /*0e60*/  ISETP.NE.AND.EX P0, PT, R27, RZ, PT, P0 ;  /* 0x000000ff1b00720c */ /* 0x000fe40003f05300 */
[----:B------:R-:W0:Y:S01]  /*0e70*/  LDC R18, c[0x0][0x600] ;  /* 0x00018000ff127b82 */ /* 0x000e220000000800 */
[-CC-:B-1----:R-:W-:Y:S02]  /*0e80*/  SHF.R.U64 R19, R10, R16.reuse, R7.reuse ;  /* 0x000000100a137219 */ /* 0x182fe40000001207 */
[----:B------:R-:W-:Y:S01]  /*0e90*/  SHF.R.U32.HI R10, RZ, R16, R7 ;  /* 0x00000010ff0a7219 */ /* 0x000fe20000011607 */
[----:B------:R-:W-:-:S04]  /*0ea0*/  IMAD.MOV.U32 R7, RZ, RZ, -0x1 ;  /* 0xffffffffff077424 */ /* 0x000fc800078e00ff */
[----:B------:R-:W1:Y:S01]  /*0eb0*/  LDC R21, c[0x0][0x648] ;  /* 0x00019200ff157b82 */ /* 0x000e620000000800 */
[-CC-:B--2---:R-:W-:Y:S02]  /*0ec0*/  SHF.R.U64 R16, R19, R15.reuse, R10.reuse ;  /* 0x0000000f13107219 */ /* 0x184fe4000000120a */
[----:B------:R-:W-:-:S05]  /*0ed0*/  SHF.R.U32.HI R9, RZ, R15, R10 ;  /* 0x0000000fff097219 */ /* 0x000fca000001160a */
[----:B------:R-:W2:Y:S01]  /*0ee0*/  LDC R24, c[0x0][0x638] ;  /* 0x00018e00ff187b82 */ /* 0x000ea20000000800 */
[-CC-:B---3--:R-:W-:Y:S02]  /*0ef0*/  SHF.R.U64 R20, R16, R22.reuse, R9.reuse ;  /* 0x0000001610147219 */ /* 0x188fe40000001209 */
[-C--:B------:R-:W-:Y:S02]  /*0f00*/  SHF.L.U32 R7, R7, R22.reuse, RZ ;  /* 0x0000001607077219 */ /* 0x080fe400000006ff */
[----:B------:R-:W-:Y:S01]  /*0f10*/  SHF.R.U32.HI R9, RZ, R22, R9 ;  /* 0x00000016ff097219 */ /* 0x000fe20000011609 */
[----:B------:R-:W-:Y:S01]  /*0f20*/  IMAD.MOV.U32 R8, RZ, RZ, R20 ;  /* 0x000000ffff087224 */ /* 0x000fe200078e0014 */
[----:B------:R-:W-:Y:S01]  /*0f30*/  LOP3.LUT R13, RZ, R7, RZ, 0x33, !PT ;  /* 0x00000007ff0d7212 */ /* 0x000fe200078e33ff */
[----:B------:R-:W3:Y:S01]  /*0f40*/  LDC R25, c[0x0][0x610] ;  /* 0x00018400ff197b82 */ /* 0x000ee20000000800 */
[----:B------:R-:W-:Y:S05]  /*0f50*/  @!P0 BRA `(.L_x_11) ;  /* 0x0000000000288947 */ /* 0x000fea0003800000 */
[----:B------:R-:W4:Y:S02]  /*0f60*/  LDC R7, c[0x0][0x64c] ;  /* 0x00019300ff077b82 */ /* 0x000f240000000800 */
[----:B----4-:R-:W-:-:S05]  /*0f70*/  IADD3 R7, P0, R20, R7, RZ ;  /* 0x0000000714077210 */ /* 0x010fca0007f1e0ff */
        /* <DEDUP_REMOVED lines=8> */
.L_x_11:
[----:B-1----:R-:W-:Y:S01]  /*1000*/  SHF.R.U64 R9, R8, R21, R9 ;  /* 0x0000001508097219 */ /* 0x002fe20000001209 */
[----:B0-----:R-:W-:Y:S01]  /*1010*/  VIADD R10, R18, 0xffffffff ;  /* 0xffffffff120a7836 */ /* 0x001fe20000000000 */
[----:B------:R-:W-:Y:S01]  /*1020*/  SHF.L.U32 R7, R23, R22, RZ ;  /* 0x0000001617077219 */ /* 0x000fe200000006ff */
[----:B------:R-:W-:Y:S01]  /*1030*/  IMAD.MOV.U32 R14, RZ, RZ, 0x1 ;  /* 0x00000001ff0e7424 */ /* 0x000fe200078e00ff */
[----:B------:R-:W-:Y:S01]  /*1040*/  LOP3.LUT R8, R16, R13, RZ, 0xc0, !PT ;  /* 0x0000000d10087212 */ /* 0x000fe200078ec0ff */
[----:B------:R-:W-:Y:S01]  /*1050*/  IMAD.MOV R11, RZ, RZ, -R9 ;  /* 0x000000ffff0b7224 */ /* 0x000fe200078e0a09 */
[----:B------:R-:W-:Y:S02]  /*1060*/  SEL R12, R12, R29, !P3 ;  /* 0x0000001d0c0c7207 */ /* 0x000fe40005800000 */
[----:B------:R-:W-:Y:S01]  /*1070*/  LOP3.LUT R10, R19, R10, RZ, 0xc0, !PT ;  /* 0x0000000a130a7212 */ /* 0x000fe200078ec0ff */
[----:B------:R-:W-:Y:S02]  /*1080*/  IMAD R9, R7, R9, R8 ;  /* 0x0000000907097224 */ /* 0x000fe400078e0208 */
[----:B--2---:R-:W-:-:S02]  /*1090*/  IMAD R7, R11, R24, R20 ;  /* 0x000000180b077224 */ /* 0x004fc400078e0214 */
[----:B---3--:R-:W-:Y:S02]  /*10a0*/  IMAD R12, R9, R25, R12 ;  /* 0x00000019090c7224 */ /* 0x008fe400078e020c */
[----:B------:R-:W-:-:S05]  /*10b0*/  IMAD R7, R7, R18, R10 ;  /* 0x0000001207077224 */ /* 0x000fca00078e020a */
[----:B------:R-:W-:Y:S02]  /*10c0*/  SEL R11, R7, R12, !P3 ;  /* 0x0000000c070b7207 */ /* 0x000fe40005800000 */
[----:B------:R-:W-:Y:S01]  /*10d0*/  SEL R10, R12, R7, !P3 ;  /* 0x000000070c0a7207 */ /* 0x000fe20005800000 */
[----:B------:R-:W-:-:S07]  /*10e0*/  IMAD.MOV.U32 R7, RZ, RZ, R28 ;  /* 0x000000ffff077224 */ /* 0x000fce00078e001c */
.L_x_9:
[----:B------:R-:W-:-:S08]  /*10f0*/  NOP ;  /* 0x0000000000007918 */ /* 0x000fd00000000000 */
[----:B------:R-:W0:Y:S02]  /*1100*/  USETMAXREG.TRY_ALLOC.CTAPOOL UP0, 0xe8 ;  /* 0x000000e8000079c8 */ /* 0x000e240008000600 */
[----:B0-----:R-:W-:-:S13]  /*1110*/  PLOP3.LUT P0, PT, PT, PT, UP0, 0x80, 0x0 ;  /* 0x000000000000781c */ /* 0x001fda0003f0f008 */
[----:B------:R-:W-:Y:S05]  /*1120*/  @!P0 BRA `(.L_x_9) ;  /* 0xfffffffc00f08947 */ /* 0x000fea000383ffff */
[----:B------:R-:W-:Y:S01]  /*1130*/  ULDC.64 UR4, c[0x0][0x598] ;  /* 0x0001660000047ab9 */ /* 0x000fe20000000a00 */
[----:B------:R-:W-:Y:S01]  /*1140*/  ULDC.64 UR16, c[0x0][0x208] ;  /* 0x0000820000107ab9 */ /* 0x000fe20000000a00 */
[----:B------:R-:W-:-:S04]  /*1150*/  ISETP.NE.U32.AND P0, PT, RZ, UR4, PT ;  /* 0x00000004ff007c0c */ /* 0x000fc8000bf05070 */
[----:B------:R-:W-:-:S13]  /*1160*/  ISETP.NE.AND.EX P0, PT, RZ, UR5, PT, P0 ;  /* 0x00000005ff007c0c */ /* 0x000fda000bf05300 */
[----:B------:R-:W-:Y:S05]  /*1170*/  @!P0 BRA `(.L_x_12) ;  /* 0x00000000001c8947 */ /* 0x000fea0003800000 */
[----:B------:R-:W0:Y:S02]  /*1180*/  LDC.64 R8, c[0x0][0x598] ;  /* 0x00016600ff087b82 */ /* 0x000e240000000a00 */
[----:B0-----:R-:W2:Y:S02]  /*1190*/  LDG.E.64 R8, desc[UR16][R8.64] ;  /* 0x0000001008087981 */ /* 0x001ea4000c1e1b00 */
[----:B--2---:R-:W-:-:S04]  /*11a0*/  ISETP.NE.U32.AND P0, PT, R8, RZ, PT ;  /* 0x000000ff0800720c */ /* 0x004fc80003f05070 */
[----:B------:R-:W-:-:S13]  /*11b0*/  ISETP.NE.AND.EX P0, PT, R9, RZ, PT, P0 ;  /* 0x000000ff0900720c */ /* 0x000fda0003f05300 */
[----:B------:R-:W-:Y:S05]  /*11c0*/  @!P0 BRA `(.L_x_12) ;  /* 0x0000000000088947 */ /* 0x000fea0003800000 */
[----:B------:R0:W5:Y:S01]  /*11d0*/  LD.E R8, desc[UR16][R8.64] ;  /* 0x0000001008087980 */ /* 0x000162000c101900 */
[----:B------:R-:W-:Y:S05]  /*11e0*/  BRA `(.L_x_13) ;  /* 0x0000000000207947 */ /* 0x000fea0003800000 */
.L_x_12:
[----:B------:R-:W-:Y:S02]  /*11f0*/  ULDC.64 UR4, c[0x0][0x588] ;  /* 0x0001620000047ab9 */ /* 0x000fe40000000a00 */
[----:B------:R-:W-:-:S04]  /*1200*/  ISETP.NE.U32.AND P0, PT, RZ, UR4, PT ;  /* 0x00000004ff007c0c */ /* 0x000fc8000bf05070 */
[----:B------:R-:W-:-:S13]  /*1210*/  ISETP.NE.AND.EX P0, PT, RZ, UR5, PT, P0 ;  /* 0x00000005ff007c0c */ /* 0x000fda000bf05300 */
[----:B------:R-:W-:Y:S05]  /*1220*/  @!P0 BRA `(.L_x_14) ;  /* 0x00000000000c8947 */ /* 0x000fea0003800000 */
[----:B------:R-:W0:Y:S02]  /*1230*/  LDC.64 R8, c[0x0][0x588] ;  /* 0x00016200ff087b82 */ /* 0x000e240000000a00 */
[----:B0-----:R1:W5:Y:S01]  /*1240*/  LDG.E R8, desc[UR16][R8.64] ;  /* 0x0000001008087981 */ /* 0x001362000c1e1900 */
[----:B------:R-:W-:Y:S05]  /*1250*/  BRA `(.L_x_13) ;  /* 0x0000000000047947 */ /* 0x000fea0003800000 */
.L_x_14:
[----:B------:R-:W2:Y:S02]  /*1260*/  LDC R8, c[0x0][0x580] ;  /* 0x00016000ff087b82 */ /* 0x000ea40000000800 */
.L_x_13:
[----:B------:R-:W-:Y:S02]  /*1270*/  ULDC.64 UR4, c[0x0][0x5a0] ;  /* 0x0001680000047ab9 */ /* 0x000fe40000000a00 */
[----:B------:R-:W-:-:S04]  /*1280*/  ISETP.NE.U32.AND P0, PT, RZ, UR4, PT ;  /* 0x00000004ff007c0c */ /* 0x000fc8000bf05070 */
[----:B------:R-:W-:-:S13]  /*1290*/  ISETP.NE.AND.EX P0, PT, RZ, UR5, PT, P0 ;  /* 0x00000005ff007c0c */ /* 0x000fda000bf05300 */
[----:B------:R-:W-:Y:S05]  /*12a0*/  @!P0 BRA `(.L_x_15) ;  /* 0x00000000001c8947 */ /* 0x000fea0003800000 */
[----:B------:R-:W3:Y:S02]  /*12b0*/  LDC.64 R12, c[0x0][0x5a0] ;  /* 0x00016800ff0c7b82 */ /* 0x000ee40000000a00 */
[----:B---3--:R-:W3:Y:S02]  /*12c0*/  LDG.E.64 R12, desc[UR16][R12.64] ;  /* 0x000000100c0c7981 */ /* 0x008ee4000c1e1b00 */
[----:B---3--:R-:W-:-:S04]  /*12d0*/  ISETP.NE.U32.AND P0, PT, R12, RZ, PT ;  /* 0x000000ff0c00720c */ /* 0x008fc80003f05070 */
[----:B------:R-:W-:-:S13]  /*12e0*/  ISETP.NE.AND.EX P0, PT, R13, RZ, PT, P0 ;  /* 0x000000ff0d00720c */ /* 0x000fda0003f05300 */
[----:B------:R-:W-:Y:S05]  /*12f0*/  @!P0 BRA `(.L_x_15) ;  /* 0x0000000000088947 */ /* 0x000fea0003800000 */
[----:B01----:R0:W5:Y:S01]  /*1300*/  LD.E R9, desc[UR16][R12.64] ;  /* 0x000000100c097980 */ /* 0x003162000c101900 */
[----:B------:R-:W-:Y:S05]  /*1310*/  BRA `(.L_x_16) ;  /* 0x0000000000207947 */ /* 0x000fea0003800000 */
.L_x_15:
[----:B------:R-:W-:Y:S02]  /*1320*/  ULDC.64 UR4, c[0x0][0x590] ;  /* 0x0001640000047ab9 */ /* 0x000fe40000000a00 */
[----:B------:R-:W-:-:S04]  /*1330*/  ISETP.NE.U32.AND P0, PT, RZ, UR4, PT ;  /* 0x00000004ff007c0c */ /* 0x000fc8000bf05070 */
[----:B------:R-:W-:-:S13]  /*1340*/  ISETP.NE.AND.EX P0, PT, RZ, UR5, PT, P0 ;  /* 0x00000005ff007c0c */ /* 0x000fda000bf05300 */
[----:B------:R-:W-:Y:S05]  /*1350*/  @!P0 BRA `(.L_x_17) ;  /* 0x00000000000c8947 */ /* 0x000fea0003800000 */
[----:B------:R-:W0:Y:S02]  /*1360*/  LDC.64 R12, c[0x0][0x590] ;  /* 0x00016400ff0c7b82 */ /* 0x000e240000000a00 */
[----:B01----:R1:W5:Y:S01]  /*1370*/  LDG.E R9, desc[UR16][R12.64] ;  /* 0x000000100c097981 */ /* 0x003362000c1e1900 */
[----:B------:R-:W-:Y:S05]  /*1380*/  BRA `(.L_x_16) ;  /* 0x0000000000047947 */ /* 0x000fea0003800000 */
.L_x_17:
[----:B01----:R-:W3:Y:S02]  /*1390*/  LDC R9, c[0x0][0x584] ;  /* 0x00016100ff097b82 */ /* 0x003ee40000000800 */
.L_x_16:
[----:B------:R-:W-:-:S13]  /*13a0*/  LOP3.LUT P0, RZ, R14, 0xff, RZ, 0xc0, !PT ;  /* 0x000000ff0eff7812 */ /* 0x000fda000780c0ff */
[----:B------:R-:W-:Y:S05]  /*13b0*/  @!P0 EXIT ;  /* 0x000000000000894d */ /* 0x000fea0003800000 */
[----:B------:R-:W-:Y:S01]  /*13c0*/  ULDC UR4, c[0x0][0x28c] ;  /* 0x0000a30000047ab9 */ /* 0x000fe20000000800 */
[----:B------:R-:W-:Y:S01]  /*13d0*/  LOP3.LUT R144, R4, 0x1, RZ, 0xfc, !PT ;  /* 0x0000000104907812 */ /* 0x000fe200078efcff */
[----:B------:R-:W-:-:S04]  /*13e0*/  UIADD3 UR4, UR4, 0x1f, URZ ;  /* 0x0000001f04047890 */ /* 0x000fc8000fffe03f */
[----:B------:R-:W-:-:S04]  /*13f0*/  USHF.R.S32.HI UR5, URZ, 0x1f, UR4 ;  /* 0x0000001f3f057899 */ /* 0x000fc80008011404 */
[----:B------:R-:W-:-:S03]  /*1400*/  ULEA.HI UR5, UR5, UR4, URZ, 0x5 ;  /* 0x0000000405057291 */ /* 0x000fc6000f8f283f */
[----:B------:R-:W-:Y:S01]  /*1410*/  UMOV UR4, URZ ;  /* 0x0000003f00047c82 */ /* 0x000fe20008000000 */
[----:B------:R-:W-:-:S03]  /*1420*/  USHF.R.S32.HI UR9, URZ, 0x5, UR5 ;  /* 0x000000053f097899 */ /* 0x000fc60008011405 */
[----:B------:R-:W-:-:S09]  /*1430*/  UMOV UR5, URZ ;  /* 0x0000003f00057c82 */ /* 0x000fd20008000000 */
.L_x_172:
[----:B01----:R-:W-:Y:S01]  /*1440*/  LOP3.LUT R12, R0, 0x80, RZ, 0xc0, !PT ;  /* 0x00000080000c7812 */ /* 0x003fe200078ec0ff */
[----:B------:R-:W0:Y:S01]  /*1450*/  S2UR UR13, SR_CgaCtaId ;  /* 0x00000000000d79c3 */ /* 0x000e220000008800 */
[----:B------:R-:W-:Y:S01]  /*1460*/  UMOV UR12, 0x400 ;  /* 0x00000400000c7882 */ /* 0x000fe20000000000 */
[----:B------:R-:W-:Y:S01]  /*1470*/  UMOV UR6, URZ ;  /* 0x0000003f00067c82 */ /* 0x000fe20008000000 */
[----:B------:R-:W-:Y:S01]  /*1480*/  SHF.R.U32.HI R12, RZ, 0x7, R12 ;  /* 0x00000007ff0c7819 */ /* 0x000fe2000001160c */
[----:B------:R-:W-:Y:S01]  /*1490*/  UMOV UR7, URZ ;  /* 0x0000003f00077c82 */ /* 0x000fe20008000000 */
[----:B------:R-:W-:Y:S01]  /*14a0*/  UMOV UR18, UR5 ;  /* 0x0000000500127c82 */ /* 0x000fe20008000000 */
[----:B------:R-:W-:Y:S02]  /*14b0*/  CS2R R20, SRZ ;  /* 0x0000000000147805 */ /* 0x000fe4000001ff00 */
[----:B------:R-:W-:Y:S01]  /*14c0*/  CS2R R18, SRZ ;  /* 0x0000000000127805 */ /* 0x000fe2000001ff00 */
[----:B------:R-:W1:Y:S01]  /*14d0*/  LDC R13, c[0x0][0x28c] ;  /* 0x0000a300ff0d7b82 */ /* 0x000e620000000800 */
[----:B----4-:R-:W4:Y:S01]  /*14e0*/  SHFL.IDX PT, R12, R12, RZ, 0x1f ;  /* 0x00001fff0c0c7589 */ /* 0x010f2200000e0000 */
[----:B------:R-:W-:-:S02]  /*14f0*/  CS2R R22, SRZ ;  /* 0x0000000000167805 */ /* 0x000fc4000001ff00 */
[----:B------:R-:W-:Y:S02]  /*1500*/  CS2R R88, SRZ ;  /* 0x0000000000587805 */ /* 0x000fe4000001ff00 */
[----:B------:R-:W-:Y:S02]  /*1510*/  CS2R R90, SRZ ;  /* 0x00000000005a7805 */ /* 0x000fe4000001ff00 */
[----:B------:R-:W-:Y:S02]  /*1520*/  CS2R R92, SRZ ;  /* 0x00000000005c7805 */ /* 0x000fe4000001ff00 */
[----:B------:R-:W-:Y:S02]  /*1530*/  CS2R R94, SRZ ;  /* 0x00000000005e7805 */ /* 0x000fe4000001ff00 */
[----:B------:R-:W-:Y:S02]  /*1540*/  CS2R R98, SRZ ;  /* 0x0000000000627805 */ /* 0x000fe4000001ff00 */
        /* <DEDUP_REMOVED lines=16> */
[----:B-1----:R-:W-:Y:S02]  /*1650*/  ISETP.GE.AND P0, PT, R13, 0x1, PT ;  /* 0x000000010d00780c */ /* 0x002fe40003f06270 */
[----:B------:R-:W-:Y:S02]  /*1660*/  CS2R R130, SRZ ;  /* 0x0000000000827805 */ /* 0x000fe4000001ff00 */
[----:B----4-:R-:W-:-:S02]  /*1670*/  R2UR UR8, R12 ;  /* 0x000000000c0872ca */ /* 0x010fc400000e0000 */
[----:B------:R-:W-:Y:S02]  /*1680*/  CS2R R132, SRZ ;  /* 0x0000000000847805 */ /* 0x000fe4000001ff00 */
[----:B------:R-:W-:Y:S02]  /*1690*/  CS2R R134, SRZ ;  /* 0x0000000000867805 */ /* 0x000fe4000001ff00 */
[----:B------:R-:W-:Y:S02]  /*16a0*/  CS2R R136, SRZ ;  /* 0x0000000000887805 */ /* 0x000fe4000001ff00 */
[----:B------:R-:W-:Y:S02]  /*16b0*/  CS2R R138, SRZ ;  /* 0x00000000008a7805 */ /* 0x000fe4000001ff00 */
[----:B------:R-:W-:Y:S02]  /*16c0*/  CS2R R140, SRZ ;  /* 0x00000000008c7805 */ /* 0x000fe4000001ff00 */
[----:B------:R-:W-:Y:S01]  /*16d0*/  CS2R R142, SRZ ;  /* 0x00000000008e7805 */ /* 0x000fe2000001ff00 */
[----:B------:R-:W-:Y:S01]  /*16e0*/  IMAD.MOV.U32 R145, RZ, RZ, RZ ;  /* 0x000000ffff917224 */ /* 0x000fe200078e00ff */
[----:B------:R-:W-:Y:S01]  /*16f0*/  CS2R R56, SRZ ;  /* 0x0000000000387805 */ /* 0x000fe2000001ff00 */
[----:B------:R-:W-:Y:S01]  /*1700*/  IMAD.MOV.U32 R147, RZ, RZ, RZ ;  /* 0x000000ffff937224 */ /* 0x000fe200078e00ff */
[----:B------:R-:W-:Y:S01]  /*1710*/  CS2R R58, SRZ ;  /* 0x00000000003a7805 */ /* 0x000fe2000001ff00 */
[----:B------:R-:W-:Y:S01]  /*1720*/  IMAD.U32 R16, RZ, RZ, UR4 ;  /* 0x00000004ff107e24 */ /* 0x000fe2000f8e00ff */
[----:B------:R-:W-:Y:S01]  /*1730*/  CS2R R60, SRZ ;  /* 0x00000000003c7805 */ /* 0x000fe2000001ff00 */
[----:B------:R-:W-:Y:S01]  /*1740*/  ULEA.HI UR10, UR8, UR8, URZ, 0x1 ;  /* 0x00000008080a7291 */ /* 0x000fe2000f8f083f */
[----:B------:R-:W-:-:S02]  /*1750*/  CS2R R62, SRZ ;  /* 0x00000000003e7805 */ /* 0x000fc4000001ff00 */
[----:B------:R-:W-:Y:S02]  /*1760*/  CS2R R64, SRZ ;  /* 0x0000000000407805 */ /* 0x000fe4000001ff00 */
[----:B------:R-:W-:Y:S01]  /*1770*/  CS2R R66, SRZ ;  /* 0x0000000000427805 */ /* 0x000fe2000001ff00 */
[----:B------:R-:W-:Y:S01]  /*1780*/  ULOP3.LUT UR11, UR10, 0x1ffffe, URZ, 0xc0, !UPT ;  /* 0x001ffffe0a0b7892 */ /* 0x000fe2000f8ec03f */
[----:B------:R-:W-:Y:S01]  /*1790*/  CS2R R68, SRZ ;  /* 0x0000000000447805 */ /* 0x000fe2000001ff00 */
[----:B0-----:R-:W-:Y:S01]  /*17a0*/  ULEA UR10, UR13, UR12, 0x18 ;  /* 0x0000000c0d0a7291 */ /* 0x001fe2000f8ec03f */
[----:B------:R-:W-:Y:S01]  /*17b0*/  CS2R R70, SRZ ;  /* 0x0000000000467805 */ /* 0x000fe2000001ff00 */
[----:B------:R-:W-:Y:S01]  /*17c0*/  UIADD3 UR11, UR8, -UR11, URZ ;  /* 0x8000000b080b7290 */ /* 0x000fe2000fffe03f */
[----:B------:R-:W-:Y:S02]  /*17d0*/  CS2R R72, SRZ ;  /* 0x0000000000487805 */ /* 0x000fe4000001ff00 */
[----:B------:R-:W-:Y:S01]  /*17e0*/  CS2R R74, SRZ ;  /* 0x00000000004a7805 */ /* 0x000fe2000001ff00 */
[----:B------:R-:W-:Y:S01]  /*17f0*/  UMOV UR8, URZ ;  /* 0x0000003f00087c82 */ /* 0x000fe20008000000 */
[----:B------:R-:W-:Y:S01]  /*1800*/  ULEA UR11, UR11, UR10, 0xb ;  /* 0x0000000a0b0b7291 */ /* 0x000fe2000f8e583f */
[----:B------:R-:W-:-:S02]  /*1810*/  CS2R R76, SRZ ;  /* 0x00000000004c7805 */ /* 0x000fc4000001ff00 */
[----:B------:R-:W-:Y:S02]  /*1820*/  CS2R R78, SRZ ;  /* 0x00000000004e7805 */ /* 0x000fe4000001ff00 */
[----:B------:R-:W-:Y:S01]  /*1830*/  CS2R R80, SRZ ;  /* 0x0000000000507805 */ /* 0x000fe2000001ff00 */
[----:B------:R-:W-:Y:S01]  /*1840*/  UIADD3 UR11, UR11, 0x280, URZ ;  /* 0x000002800b0b7890 */ /* 0x000fe2000fffe03f */
[----:B------:R-:W-:Y:S02]  /*1850*/  CS2R R82, SRZ ;  /* 0x0000000000527805 */ /* 0x000fe4000001ff00 */
[----:B------:R-:W-:Y:S02]  /*1860*/  CS2R R84, SRZ ;  /* 0x0000000000547805 */ /* 0x000fe4000001ff00 */
[----:B------:R-:W-:Y:S01]  /*1870*/  CS2R R86, SRZ ;  /* 0x0000000000567805 */ /* 0x000fe2000001ff00 */
[----:B------:R-:W-:Y:S01]  /*1880*/  USHF.R.U32.HI UR11, URZ, 0x4, UR11 ;  /* 0x000000043f0b7899 */ /* 0x000fe2000801160b */
[----:B------:R-:W-:-:S02]  /*1890*/  CS2R R24, SRZ ;  /* 0x0000000000187805 */ /* 0x000fc4000001ff00 */
[----:B------:R-:W-:Y:S02]  /*18a0*/  CS2R R26, SRZ ;  /* 0x00000000001a7805 */ /* 0x000fe4000001ff00 */
[----:B------:R-:W-:Y:S01]  /*18b0*/  CS2R R28, SRZ ;  /* 0x00000000001c7805 */ /* 0x000fe2000001ff00 */
[----:B------:R-:W-:Y:S01]  /*18c0*/  ULOP3.LUT UR11, UR11, 0x3fff, URZ, 0xc0, !UPT ;  /* 0x00003fff0b0b7892 */ /* 0x000fe2000f8ec03f */
        /* <DEDUP_REMOVED lines=12> */
[----:B------:R-:W-:Y:S01]  /*1990*/  CS2R R54, SRZ ;  /* 0x0000000000367805 */ /* 0x000fe2000001ff00 */
[----:B--23--:R-:W-:Y:S06]  /*19a0*/  @!P0 BRA `(.L_x_18) ;  /* 0x0000000800308947 */ /* 0x00cfec0003800000 */
[----:B------:R-:W-:-:S13]  /*19b0*/  ISETP.NE.AND P1, PT, R144, 0x3, PT ;  /* 0x000000039000780c */ /* 0x000fda0003f25270 */
[----:B------:R-:W-:Y:S05]  /*19c0*/  @!P1 BRA `(.L_x_19) ;  /* 0x0000000000049947 */ /* 0x000fea0003800000 */
[----:B------:R-:W-:Y:S01]  /*19d0*/  BPT.TRAP 0x1 ;  /* 0x000000040000795c */ /* 0x000fe20000300000 */
.L_x_19:
[----:B------:R-:W-:Y:S01]  /*19e0*/  ULEA UR7, UR5, UR10, 0x3 ;  /* 0x0000000a05077291 */ /* 0x000fe2000f8e183f */
[----:B------:R-:W-:-:S05]  /*19f0*/  IMAD.U32 R12, RZ, RZ, UR4 ;  /* 0x00000004ff0c7e24 */ /* 0x000fca000f8e00ff */
[----:B------:R-:W-:-:S04]  /*1a00*/  SHF.L.U32 R12, R12, 0x1f, RZ ;  /* 0x0000001f0c0c7819 */ /* 0x000fc800000006ff */
[----:B------:R0:W1:Y:S01]  /*1a10*/  SYNCS.PHASECHK.TRANS64.TRYWAIT P0, [UR7], R12 ;  /* 0x0000000cff0075a7 */ /* 0x0000620008000147 */
[----:B------:R-:W-:Y:S05]  /*1a20*/  @!P1 BRA `(.L_x_20) ;  /* 0x0000000000049947 */ /* 0x000fea0003800000 */
[----:B------:R-:W-:Y:S01]  /*1a30*/  BPT.TRAP 0x1 ;  /* 0x000000040000795c */ /* 0x000fe20000300000 */
.L_x_20:
[----:B------:R-:W-:Y:S01]  /*1a40*/  UMOV UR6, 0x1 ;  /* 0x0000000100067882 */ /* 0x000fe20000000000 */
[----:B------:R-:W-:Y:S01]  /*1a50*/  IMAD.MOV.U32 R20, RZ, RZ, RZ ;  /* 0x000000ffff147224 */ /* 0x000fe200078e00ff */
[----:B-1----:R-:W-:Y:S06]  /*1a60*/  @P0 BRA `(.L_x_21) ;  /* 0x0000000000080947 */ /* 0x002fec0003800000 */
[----:B------:R-:W1:Y:S02]  /*1a70*/  SYNCS.PHASECHK.TRANS64.TRYWAIT P0, [UR7], R12 ;  /* 0x0000000cff0075a7 */ /* 0x000e640008000147 */
[----:B-1----:R-:W-:Y:S05]  /*1a80*/  @!P0 BRA `(.L_x_22) ;  /* 0x0000008400d08947 */ /* 0x002fea0003800000 */
.L_x_21:
[----:B------:R-:W-:Y:S01]  /*1a90*/  UIADD3 UR7, UR10, 0x2c280, URZ ;  /* 0x0002c2800a077890 */ /* 0x000fe2000fffe03f */
[----:B------:R-:W-:Y:S01]  /*1aa0*/  WARPGROUP.ARRIVE ;  /* 0x00000000000079c5 */ /* 0x000fe20000000000 */
[----:B------:R-:W-:Y:S01]  /*1ab0*/  ULOP3.LUT UR12, UR11, 0x10000, URZ, 0xfc, !UPT ;  /* 0x000100000b0c7892 */ /* 0x000fe2000f8efc3f */
[----:B------:R-:W-:Y:S01]  /*1ac0*/  IMAD.MOV.U32 R21, RZ, RZ, RZ ;  /* 0x000000ffff157224 */ /* 0x000fe200078e00ff */
[----:B------:R-:W-:Y:S01]  /*1ad0*/  USHF.R.U32.HI UR7, URZ, 0x4, UR7 ;  /* 0x000000043f077899 */ /* 0x000fe20008011607 */
[----:B------:R-:W-:Y:S01]  /*1ae0*/  CS2R R18, SRZ ;  /* 0x0000000000127805 */ /* 0x000fe2000001ff00 */
[----:B------:R-:W-:Y:S01]  /*1af0*/  ULEA UR12, UR5, UR12, 0x9 ;  /* 0x0000000c050c7291 */ /* 0x000fe2000f8e483f */
[----:B------:R-:W-:Y:S01]  /*1b00*/  CS2R R22, SRZ ;  /* 0x0000000000167805 */ /* 0x000fe2000001ff00 */
[----:B------:R-:W-:Y:S01]  /*1b10*/  ULOP3.LUT UR7, UR7, 0x3fff, URZ, 0xc0, !UPT ;  /* 0x00003fff07077892 */ /* 0x000fe2000f8ec03f */
[----:B------:R-:W-:Y:S01]  /*1b20*/  CS2R R88, SRZ ;  /* 0x0000000000587805 */ /* 0x000fe2000001ff00 */
[----:B------:R-:W-:Y:S01]  /*1b30*/  UMOV UR13, 0xc0000010 ;  /* 0xc0000010000d7882 */ /* 0x000fe20000000000 */
[----:B------:R-:W-:Y:S01]  /*1b40*/  UMOV UR15, 0xc0000010 ;  /* 0xc0000010000f7882 */ /* 0x000fe20000000000 */
[----:B------:R-:W-:Y:S01]  /*1b50*/  ULOP3.LUT UR7, UR7, 0x10000, URZ, 0xfc, !UPT ;  /* 0x0001000007077892 */ /* 0x000fe2000f8efc3f */
[----:B------:R-:W-:-:S02]  /*1b60*/  CS2R R90, SRZ ;  /* 0x00000000005a7805 */ /* 0x000fc4000001ff00 */
[----:B------:R-:W-:Y:S02]  /*1b70*/  CS2R R92, SRZ ;  /* 0x00000000005c7805 */ /* 0x000fe4000001ff00 */
[----:B------:R-:W-:Y:S01]  /*1b80*/  CS2R R94, SRZ ;  /* 0x00000000005e7805 */ /* 0x000fe2000001ff00 */
[----:B------:R-:W-:Y:S01]  /*1b90*/  ULEA UR14, UR5, UR7, 0x7 ;  /* 0x00000007050e7291 */ /* 0x000fe2000f8e383f */
[----:B------:R-:W-:Y:S01]  /*1ba0*/  CS2R R98, SRZ ;  /* 0x0000000000627805 */ /* 0x000fe2000001ff00 */
[----:B------:R-:W-:Y:S01]  /*1bb0*/  UIADD3 UR7, UR12, 0x100, URZ ;  /* 0x000001000c077890 */ /* 0x000fe2000fffe03f */
[----:B------:R-:W-:Y:S02]  /*1bc0*/  CS2R R96, SRZ ;  /* 0x0000000000607805 */ /* 0x000fe4000001ff00 */
[----:B------:R-:W-:Y:S02]  /*1bd0*/  CS2R R100, SRZ ;  /* 0x0000000000647805 */ /* 0x000fe4000001ff00 */
[----:B------:R-:W-:-:S02]  /*1be0*/  CS2R R102, SRZ ;  /* 0x0000000000667805 */ /* 0x000fc4000001ff00 */
[----:B------:R-:W-:Y:S02]  /*1bf0*/  CS2R R104, SRZ ;  /* 0x0000000000687805 */ /* 0x000fe4000001ff00 */
[----:B------:R-:W-:Y:S02]  /*1c00*/  CS2R R106, SRZ ;  /* 0x00000000006a7805 */ /* 0x000fe4000001ff00 */
[----:B------:R-:W-:Y:S01]  /*1c10*/  CS2R R110, SRZ ;  /* 0x00000000006e7805 */ /* 0x000fe2000001ff00 */
[----:B------:R-:W-:Y:S01]  /*1c20*/  QGMMA.64x64x32.F32.E4M3.E4M3 R56, gdesc[UR12], RZ, !UPT ;  /* 0x00e000000c3879f3 */ /* 0x000fe2000c7008ff */
[----:B------:R-:W-:Y:S01]  /*1c30*/  UMOV UR12, UR7 ;  /* 0x00000007000c7c82 */ /* 0x000fe20008000000 */
[----:B------:R-:W-:Y:S01]  /*1c40*/  ULDC UR7, c[0x0][0x50c] ;  /* 0x0001430000077ab9 */ /* 0x000fe20000000800 */
[----:B------:R-:W-:Y:S01]  /*1c50*/  UMOV UR13, 0xc0000010 ;  /* 0xc0000010000d7882 */ /* 0x000fe20000000000 */
[----:B------:R-:W-:Y:S01]  /*1c60*/  UISETP.NE.AND UP0, UPT, UR7, 0x1, UPT ;  /* 0x000000010700788c */ /* 0x000fe2000bf05270 */
[----:B------:R-:W-:Y:S01]  /*1c70*/  QGMMA.64x64x32.F32.E4M3.E4M3 R24, gdesc[UR12], RZ, !UPT, gsb0 ;  /* 0x00e000000c1879f3 */ /* 0x000fe2000c0008ff */
[----:B------:R-:W-:-:S02]  /*1c80*/  CS2R R108, SRZ ;  /* 0x00000000006c7805 */ /* 0x000fc4000001ff00 */
[----:B------:R-:W-:Y:S01]  /*1c90*/  CS2R R112, SRZ ;  /* 0x0000000000707805 */ /* 0x000fe2000001ff00 */
[----:B------:R-:W-:Y:S01]  /*1ca0*/  USEL UR7, URZ, 0x1, UP0 ;  /* 0x000000013f077887 */ /* 0x000fe20008000000 */
[----:B------:R-:W-:Y:S02]  /*1cb0*/  CS2R R114, SRZ ;  /* 0x0000000000727805 */ /* 0x000fe4000001ff00 */
[----:B------:R-:W-:Y:S02]  /*1cc0*/  CS2R R116, SRZ ;  /* 0x0000000000747805 */ /* 0x000fe4000001ff00 */
[----:B------:R-:W-:Y:S02]  /*1cd0*/  CS2R R118, SRZ ;  /* 0x0000000000767805 */ /* 0x000fe4000001ff00 */
[----:B------:R-:W-:Y:S02]  /*1ce0*/  CS2R R120, SRZ ;  /* 0x0000000000787805 */ /* 0x000fe4000001ff00 */
[----:B------:R-:W-:-:S02]  /*1cf0*/  CS2R R122, SRZ ;  /* 0x00000000007a7805 */ /* 0x000fc4000001ff00 */
[----:B------:R-:W-:Y:S02]  /*1d00*/  ISETP.NE.AND P0, PT, RZ, UR7, PT ;  /* 0x00000007ff007c0c */ /* 0x000fe4000bf05270 */
        /* <DEDUP_REMOVED lines=9> */
[----:B------:R-:W-:Y:S01]  /*1da0*/  CS2R R142, SRZ ;  /* 0x00000000008e7805 */ /* 0x000fe2000001ff00 */
[----:B------:R-:W-:Y:S02]  /*1db0*/  IMAD.MOV.U32 R145, RZ, RZ, RZ ;  /* 0x000000ffff917224 */ /* 0x000fe400078e00ff */
[----:B------:R-:W-:Y:S01]  /*1dc0*/  IMAD.MOV.U32 R147, RZ, RZ, RZ ;  /* 0x000000ffff937224 */ /* 0x000fe200078e00ff */
[----:B------:R-:W-:Y:S06]  /*1dd0*/  @!P0 BRA `(.L_x_23) ;  /* 0x0000000400088947 */ /* 0x000fec0003800000 */
[----:B------:R-:W-:Y:S02]  /*1de0*/  WARPGROUP.DEPBAR.LE gsb0, 0x0 ;  /* 0x00008000000079c5 */ /* 0x000fe40000010000 */
[----:B------:R-:W-:-:S01]  /*1df0*/  FADD R147, RZ, R56 ;  /* 0x00000038ff937221 */ /* 0x000fc20000000000 */
[----:B------:R-:W-:Y:S01]  /*1e00*/  FADD R142, RZ, R57 ;  /* 0x00000039ff8e7221 */ /* 0x000fe20000000000 */
        /* <DEDUP_REMOVED lines=62> */
[----:B------:R-:W-:-:S06]  /*21f0*/  UMOV UR6, URZ ;  /* 0x0000003f00067c82 */ /* 0x000fcc0008000000 */
.L_x_23:
[----:B------:R-:W-:-:S04]  /*2200*/  UIADD3 UR18, UR5, 0x1, URZ ;  /* 0x0000000105127890 */ /* 0x000fc8000fffe03f */
[----:B------:R-:W-:-:S04]  /*2210*/  UISETP.NE.AND UP0, UPT, UR18, 0x16, UPT ;  /* 0x000000161200788c */ /* 0x000fc8000bf05270 */
[----:B------:R-:W-:Y:S02]  /*2220*/  USEL UR8, URZ, 0x1, UP0 ;  /* 0x000000013f087887 */ /* 0x000fe40008000000 */
[----:B------:R-:W-:Y:S02]  /*2230*/  USEL UR18, UR18, URZ, UP0 ;  /* 0x0000003f12127287 */ /* 0x000fe40008000000 */
[----:B------:R-:W-:-:S06]  /*2240*/  ULOP3.LUT UR8, UR4, UR8, URZ, 0x3c, !UPT ;  /* 0x0000000804087292 */ /* 0x000fcc000f8e3c3f */
[----:B------:R-:W-:Y:S01]  /*2250*/  IMAD.U32 R16, RZ, RZ, UR8 ;  /* 0x00000008ff107e24 */ /* 0x000fe2000f8e00ff */
[----:B------:R-:W-:-:S06]  /*2260*/  UMOV UR8, 0x1 ;  /* 0x0000000100087882 */ /* 0x000fcc0000000000 */
.L_x_18:
[----:B------:R-:W-:-:S04]  /*2270*/  UISETP.LT.AND UP0, UPT, UR9, 0x1, UPT ;  /* 0x000000010900788c */ /* 0x000fc8000bf01270 */
[----:B------:R-:W-:-:S04]  /*2280*/  USEL UR12, UR9, 0x1, UP0 ;  /* 0x00000001090c7887 */ /* 0x000fc80008000000 */
[----:B------:R-:W-:-:S04]  /*2290*/  UIADD3 UR12, UR9, -UR12, URZ ;  /* 0x8000000c090c7290 */ /* 0x000fc8000fffe03f */
[----:B------:R-:W-:-:S06]  /*22a0*/  UISETP.GE.AND UP0, UPT, UR12, 0x1, UPT ;  /* 0x000000010c00788c */ /* 0x000fcc000bf06270 */
[----:B------:R-:W-:-:S13]  /*22b0*/  PLOP3.LUT P0, PT, PT, PT, UP0, 0x80, 0x0 ;  /* 0x000000000000781c */ /* 0x000fda0003f0f008 */
[----:B------:R-:W-:Y:S05]  /*22c0*/  @!P0 BRA `(.L_x_24) ;  /* 0x0000000800048947 */ /* 0x000fea0003800000 */
[----:B01----:R-:W-:Y:S01]  /*22d0*/  IMAD.U32 R12, RZ, RZ, UR12 ;  /* 0x0000000cff0c7e24 */ /* 0x003fe2000f8e00ff */
[----:B------:R-:W-:Y:S01]  /*22e0*/  ULDC UR19, c[0x0][0x50c] ;  /* 0x0001430000137ab9 */ /* 0x000fe20000000800 */
[----:B------:R-:W-:-:S07]  /*22f0*/  IMAD.U32 R13, RZ, RZ, UR5 ;  /* 0x00000005ff0d7e24 */ /* 0x000fce000f8e00ff */
.L_x_32:
[----:B------:R-:W-:-:S13]  /*2300*/  ISETP.NE.AND P1, PT, R144, 0x3, PT ;  /* 0x000000039000780c */ /* 0x000fda0003f25270 */
[----:B------:R-:W-:Y:S05]  /*2310*/  @!P1 BRA `(.L_x_25) ;  /* 0x0000000000049947 */ /* 0x000fea0003800000 */
[----:B------:R-:W-:Y:S01]  /*2320*/  BPT.TRAP 0x1 ;  /* 0x000000040000795c */ /* 0x000fe20000300000 */
.L_x_25:
[----:B------:R-:W0:Y:S01]  /*2330*/  S2UR UR12, SR_CgaCtaId ;  /* 0x00000000000c79c3 */ /* 0x000e220000008800 */
[----:B------:R-:W-:Y:S01]  /*2340*/  UMOV UR10, 0x400 ;  /* 0x00000400000a7882 */ /* 0x000fe20000000000 */
[----:B------:R-:W-:Y:S01]  /*2350*/  SHF.L.U32 R14, R16, 0x1f, RZ ;  /* 0x0000001f100e7819 */ /* 0x000fe200000006ff */
[----:B0-----:R-:W-:-:S04]  /*2360*/  ULEA UR10, UR12, UR10, 0x18 ;  /* 0x0000000a0c0a7291 */ /* 0x001fc8000f8ec03f */
[----:B------:R-:W-:-:S09]  /*2370*/  ULEA UR12, UR18, UR10, 0x3 ;  /* 0x0000000a120c7291 */ /* 0x000fd2000f8e183f */
[----:B------:R0:W1:Y:S01]  /*2380*/  SYNCS.PHASECHK.TRANS64.TRYWAIT P0, [UR12], R14 ;  /* 0x0000000eff0075a7 */ /* 0x000062000800014c */
[----:B------:R-:W-:Y:S05]  /*2390*/  @!P1 BRA `(.L_x_26) ;  /* 0x0000000000049947 */ /* 0x000fea0003800000 */
[----:B------:R-:W-:Y:S01]  /*23a0*/  BPT.TRAP 0x1 ;  /* 0x000000040000795c */ /* 0x000fe20000300000 */
.L_x_26:
[----:B-1----:R-:W-:Y:S05]  /*23b0*/  @P0 BRA `(.L_x_27) ;  /* 0x0000000000080947 */ /* 0x002fea0003800000 */
[----:B------:R-:W1:Y:S02]  /*23c0*/  SYNCS.PHASECHK.TRANS64.TRYWAIT P0, [UR12], R14 ;  /* 0x0000000eff0075a7 */ /* 0x000e64000800014c */
[----:B-1----:R-:W-:Y:S05]  /*23d0*/  @!P0 BRA `(.L_x_28) ;  /* 0x0000007c00948947 */ /* 0x002fea0003800000 */
.L_x_27:
[----:B------:R-:W-:Y:S01]  /*23e0*/  UIADD3 UR12, UR10, 0x2c280, URZ ;  /* 0x0002c2800a0c7890 */ /* 0x000fe2000fffe03f */
[----:B------:R-:W-:Y:S01]  /*23f0*/  WARPGROUP.ARRIVE ;  /* 0x00000000000079c5 */ /* 0x000fe20000000000 */
[----:B------:R-:W-:Y:S02]  /*2400*/  UISETP.NE.AND UP0, UPT, UR7, URZ, UPT ;  /* 0x0000003f0700728c */ /* 0x000fe4000bf05270 */
[----:B------:R-:W-:Y:S02]  /*2410*/  USHF.R.U32.HI UR12, URZ, 0x4, UR12 ;  /* 0x000000043f0c7899 */ /* 0x000fe4000801160c */
[----:B------:R-:W-:Y:S02]  /*2420*/  USEL UR8, UR8, URZ, !UP0 ;  /* 0x0000003f08087287 */ /* 0x000fe4000c000000 */
[----:B------:R-:W-:Y:S02]  /*2430*/  ULOP3.LUT UR7, UR12, 0x3fff, URZ, 0xc0, !UPT ;  /* 0x00003fff0c077892 */ /* 0x000fe4000f8ec03f */
[----:B------:R-:W-:-:S02]  /*2440*/  ULOP3.LUT UR12, UR11, 0x10000, URZ, 0xfc, !UPT ;  /* 0x000100000b0c7892 */ /* 0x000fc4000f8efc3f */
[----:B------:R-:W-:Y:S02]  /*2450*/  ULOP3.LUT UR7, UR7, 0x10000, URZ, 0xfc, !UPT ;  /* 0x0001000007077892 */ /* 0x000fe4000f8efc3f */
[----:B------:R-:W-:Y:S02]  /*2460*/  UISETP.NE.U32.AND UP0, UPT, UR8, URZ, UPT ;  /* 0x0000003f0800728c */ /* 0x000fe4000bf05070 */
[----:B------:R-:W-:Y:S02]  /*2470*/  ULEA UR12, UR18, UR12, 0x9 ;  /* 0x0000000c120c7291 */ /* 0x000fe4000f8e483f */
[----:B------:R-:W-:Y:S02]  /*2480*/  ULEA UR14, UR18, UR7, 0x7 ;  /* 0x00000007120e7291 */ /* 0x000fe4000f8e383f */
[----:B------:R-:W-:Y:S01]  /*2490*/  UIADD3 UR7, UR12, 0x100, URZ ;  /* 0x000001000c077890 */ /* 0x000fe2000fffe03f */
[----:B------:R-:W-:Y:S01]  /*24a0*/  UMOV UR13, 0xc0000010 ;  /* 0xc0000010000d7882 */ /* 0x000fe20000000000 */
[----:B------:R-:W-:Y:S01]  /*24b0*/  UMOV UR15, 0xc0000010 ;  /* 0xc0000010000f7882 */ /* 0x000fe20000000000 */
[----:B------:R-:W-:-:S04]  /*24c0*/  UIADD3 UR6, UR6, 0x1, URZ ;  /* 0x0000000106067890 */ /* 0x000fc8000fffe03f */
[----:B------:R-:W-:Y:S01]  /*24d0*/  QGMMA.64x64x32.F32.E4M3.E4M3 R56, gdesc[UR12], R56, UP0 ;  /* 0x00e000000c3879f3 */ /* 0x000fe2000bf00838 */
[----:B------:R-:W-:Y:S01]  /*24e0*/  UMOV UR12, UR7 ;  /* 0x00000007000c7c82 */ /* 0x000fe20008000000 */
[----:B------:R-:W-:Y:S02]  /*24f0*/  UMOV UR13, 0xc0000010 ;  /* 0xc0000010000d7882 */ /* 0x000fe40000000000 */
[----:B------:R-:W-:Y:S01]  /*2500*/  QGMMA.64x64x32.F32.E4M3.E4M3 R24, gdesc[UR12], R24, UP0, gsb0 ;  /* 0x00e000000c1879f3 */ /* 0x000fe2000b800818 */
[----:B------:R-:W-:-:S04]  /*2510*/  UISETP.NE.AND UP0, UPT, UR6, UR19, UPT ;  /* 0x000000130600728c */ /* 0x000fc8000bf05270 */
[----:B------:R-:W-:-:S06]  /*2520*/  USEL UR7, URZ, 0x1, UP0 ;  /* 0x000000013f077887 */ /* 0x000fcc0008000000 */
[----:B------:R-:W-:Y:S01]  /*2530*/  ISETP.NE.AND P0, PT, RZ, UR7, PT ;  /* 0x00000007ff007c0c */ /* 0x000fe2000bf05270 */
[----:B------:R-:W-:-:S12]  /*2540*/  WARPGROUP.DEPBAR.LE gsb0, 0x1 ;  /* 0x00008000000079c5 */ /* 0x000fd80000010100 */
[----:B------:R-:W-:Y:S05]  /*2550*/  @!P0 BRA `(.L_x_29) ;  /* 0x0000000400088947 */ /* 0x000fea0003800000 */
[----:B------:R-:W-:Y:S02]  /*2560*/  WARPGROUP.DEPBAR.LE gsb0, 0x0 ;  /* 0x00008000000079c5 */ /* 0x000fe40000010000 */
[----:B------:R-:W-:-:S01]  /*2570*/  FADD R147, R56, R147 ;  /* 0x0000009338937221 */ /* 0x000fc20000000000 */
[----:B------:R-:W-:Y:S01]  /*2580*/  FADD R142, R57, R142 ;  /* 0x0000008e398e7221 */ /* 0x000fe20000000000 */
        /* <DEDUP_REMOVED lines=62> */
[----:B------:R-:W-:-:S06]  /*2970*/  UMOV UR6, URZ ;  /* 0x0000003f00067c82 */ /* 0x000fcc0008000000 */
.L_x_29:
[----:B------:R-:W-:Y:S05]  /*2980*/  @!P1 BRA `(.L_x_30) ;  /* 0x0000000000049947 */ /* 0x000fea0003800000 */
[----:B------:R-:W-:Y:S01]  /*2990*/  BPT.TRAP 0x1 ;  /* 0x000000040000795c */ /* 0x000fe20000300000 */
.L_x_30:
[----:B------:R-:W-:-:S13]  /*29a0*/  ISETP.NE.AND P0, PT, R6, RZ, PT ;  /* 0x000000ff0600720c */ /* 0x000fda0003f05270 */
[----:B01----:R-:W-:-:S05]  /*29b0*/  @P0 LEA R14, R13, UR10, 0x3 ;  /* 0x0000000a0d0e0c11 */ /* 0x003fca000f8e18ff */
[----:B------:R-:W-:-:S05]  /*29c0*/  @P0 VIADD R14, R14, 0xb0 ;  /* 0x000000b00e0e0836 */ /* 0x000fca0000000000 */
[----:B------:R-:W-:-:S04]  /*29d0*/  @P0 PRMT R14, R5, 0x654, R14 ;  /* 0x00000654050e0816 */ /* 0x000fc8000000000e */
[----:B------:R0:W-:Y:S01]  /*29e0*/  @P0 SYNCS.ARRIVE.TRANS64.RED.A1T0 RZ, [R14+URZ], RZ ;  /* 0x000000ff0eff09a7 */ /* 0x0001e2000810043f */
[----:B------:R-:W-:-:S13]  /*29f0*/  ISETP.GT.U32.AND P0, PT, R4, 0x1, PT ;  /* 0x000000010400780c */ /* 0x000fda0003f04070 */
[----:B0-----:R-:W-:Y:S05]  /*2a00*/  @P0 BRA `(.L_x_31) ;  /* 0x0000000000040947 */ /* 0x001fea0003800000 */
[----:B------:R-:W-:Y:S01]  /*2a10*/  BPT.TRAP 0x1 ;  /* 0x000000040000795c */ /* 0x000fe20000300000 */
.L_x_31:
[----:B------:R-:W-:Y:S01]  /*2a20*/  UIADD3 UR18, UR18, 0x1, URZ ;  /* 0x0000000112127890 */ /* 0x000fe2000fffe03f */
[C---:B------:R-:W-:Y:S01]  /*2a30*/  ISETP.GT.AND P1, PT, R12.reuse, 0x1, PT ;  /* 0x000000010c00780c */ /* 0x040fe20003f24270 */
[----:B------:R-:W-:Y:S02]  /*2a40*/  VIADD R13, R13, 0x1 ;  /* 0x000000010d0d7836 */ /* 0x000fe40000000000 */
[----:B------:R-:W-:Y:S01]  /*2a50*/  UISETP.NE.AND UP0, UPT, UR18, 0x16, UPT ;  /* 0x000000161200788c */ /* 0x000fe2000bf05270 */
[----:B------:R-:W-:Y:S02]  /*2a60*/  VIADD R12, R12, 0xffffffff ;  /* 0xffffffff0c0c7836 */ /* 0x000fe40000000000 */
[C---:B------:R-:W-:Y:S01]  /*2a70*/  ISETP.NE.AND P0, PT, R13.reuse, 0x16, PT ;  /* 0x000000160d00780c */ /* 0x040fe20003f05270 */
[----:B------:R-:W-:Y:S02]  /*2a80*/  USEL UR8, URZ, 0x1, UP0 ;  /* 0x000000013f087887 */ /* 0x000fe40008000000 */
[----:B------:R-:W-:Y:S01]  /*2a90*/  USEL UR18, UR18, URZ, UP0 ;  /* 0x0000003f12127287 */ /* 0x000fe20008000000 */
[----:B------:R-:W-:-:S03]  /*2aa0*/  SEL R13, R13, RZ, P0 ;  /* 0x000000ff0d0d7207 */ /* 0x000fc60000000000 */
[----:B------:R-:W-:Y:S01]  /*2ab0*/  LOP3.LUT R16, R16, UR8, RZ, 0x3c, !PT ;  /* 0x0000000810107c12 */ /* 0x000fe2000f8e3cff */
[----:B------:R-:W-:Y:S01]  /*2ac0*/  UMOV UR8, 0x1 ;  /* 0x0000000100087882 */ /* 0x000fe20000000000 */
[----:B------:R-:W-:Y:S06]  /*2ad0*/  @P1 BRA `(.L_x_32) ;  /* 0xfffffff800081947 */ /* 0x000fec000383ffff */
.L_x_24:
[----:B------:R-:W-:Y:S01]  /*2ae0*/  UISETP.NE.AND UP0, UPT, UR6, URZ, UPT ;  /* 0x0000003f0600728c */ /* 0x000fe2000bf05270 */
[----:B01----:R-:W0:Y:S03]  /*2af0*/  LDC R12, c[0x0][0x28c] ;  /* 0x0000a300ff0c7b82 */ /* 0x003e260000000800 */
[----:B------:R-:W-:-:S06]  /*2b00*/  USEL UR6, URZ, 0x1, !UP0 ;  /* 0x000000013f067887 */ /* 0x000fcc000c000000 */
[----:B------:R-:W-:Y:S02]  /*2b10*/  ISETP.NE.AND P0, PT, RZ, UR6, PT ;  /* 0x00000006ff007c0c */ /* 0x000fe4000bf05270 */
[----:B0-----:R-:W-:-:S11]  /*2b20*/  ISETP.GE.AND P1, PT, R12, 0x1, PT ;  /* 0x000000010c00780c */ /* 0x001fd60003f26270 */
[----:B------:R-:W-:Y:S05]  /*2b30*/  @!P0 BRA `(.L_x_33) ;  /* 0x0000000400048947 */ /* 0x000fea0003800000 */
[----:B------:R-:W-:Y:S02]  /*2b40*/  WARPGROUP.DEPBAR.LE gsb0, 0x0 ;  /* 0x00008000000079c5 */ /* 0x000fe40000010000 */
[----:B------:R-:W-:Y:S01]  /*2b50*/  FADD R147, R56, R147 ;  /* 0x0000009338937221 */ /* 0x000fe20000000000 */
        /* <DEDUP_REMOVED lines=62> */
[----:B------:R-:W-:-:S07]  /*2f40*/  FADD R20, R20, R55 ;  /* 0x0000003714147221 */ /* 0x000fce0000000000 */
.L_x_33:
[----:B------:R-:W-:Y:S02]  /*2f50*/  WARPGROUP.DEPBAR.LE gsb0, 0x0 ;  /* 0x00008000000079c5 */ /* 0x000fe40000010000 */
[----:B------:R-:W-:Y:S05]  /*2f60*/  @!P1 BRA `(.L_x_34) ;  /* 0x0000000000549947 */ /* 0x000fea0003800000 */
[----:B------:R-:W-:-:S13]  /*2f70*/  ISETP.NE.AND P0, PT, R144, 0x3, PT ;  /* 0x000000039000780c */ /* 0x000fda0003f05270 */
[----:B------:R-:W-:Y:S05]  /*2f80*/  @!P0 BRA `(.L_x_35) ;  /* 0x0000000000048947 */ /* 0x000fea0003800000 */
[----:B------:R-:W-:Y:S01]  /*2f90*/  BPT.TRAP 0x1 ;  /* 0x000000040000795c */ /* 0x000fe20000300000 */
.L_x_35:
[----:B------:R-:W-:Y:S01]  /*2fa0*/  ISETP.NE.AND P0, PT, R6, RZ, PT ;  /* 0x000000ff0600720c */ /* 0x000fe20003f05270 */
[----:B------:R-:W-:Y:S01]  /*2fb0*/  BSSY B0, `(.L_x_36) ;  /* 0x000000e000007945 */ /* 0x000fe20003800000 */
[----:B------:R-:W-:-:S11]  /*2fc0*/  ISETP.GT.U32.AND P1, PT, R4, 0x1, PT ;  /* 0x000000010400780c */ /* 0x000fd60003f24070 */
[----:B------:R-:W-:Y:S05]  /*2fd0*/  @!P0 BRA `(.L_x_37) ;  /* 0x00000000002c8947 */ /* 0x000fea0003800000 */
[----:B------:R-:W-:-:S04]  /*2fe0*/  UISETP.LT.AND UP0, UPT, UR9, 0x1, UPT ;  /* 0x000000010900788c */ /* 0x000fc8000bf01270 */
[----:B------:R-:W-:-:S04]  /*2ff0*/  USEL UR8, UR9, 0x1, UP0 ;  /* 0x0000000109087887 */ /* 0x000fc80008000000 */
[----:B------:R-:W-:-:S04]  /*3000*/  UIADD3 UR8, UR5, UR9, -UR8 ;  /* 0x0000000905087290 */ /* 0x000fc8000fffe808 */
[----:B------:R-:W-:-:S04]  /*3010*/  UIMAD.WIDE.U32 UR6, UR8, -0x45d1745d, URZ ;  /* 0xba2e8ba3080678a5 */ /* 0x000fc8000f8e003f */
[----:B------:R-:W-:-:S04]  /*3020*/  USHF.R.U32.HI UR6, URZ, 0x4, UR7 ;  /* 0x000000043f067899 */ /* 0x000fc80008011607 */
[----:B------:R-:W-:-:S04]  /*3030*/  UIMAD UR8, UR6, -0x16, UR8 ;  /* 0xffffffea060878a4 */ /* 0x000fc8000f8e0208 */
[----:B------:R-:W-:-:S04]  /*3040*/  ULEA UR8, UR8, UR10, 0x3 ;  /* 0x0000000a08087291 */ /* 0x000fc8000f8e183f */
[----:B------:R-:W-:-:S06]  /*3050*/  UIADD3 UR8, UR8, 0xb0, URZ ;  /* 0x000000b008087890 */ /* 0x000fcc000fffe03f */
[----:B------:R-:W-:-:S05]  /*3060*/  IMAD.U32 R12, RZ, RZ, UR8 ;  /* 0x00000008ff0c7e24 */ /* 0x000fca000f8e00ff */
[----:B------:R-:W-:-:S04]  /*3070*/  PRMT R12, R5, 0x654, R12 ;  /* 0x00000654050c7816 */ /* 0x000fc8000000000c */
[----:B------:R0:W-:Y:S03]  /*3080*/  SYNCS.ARRIVE.TRANS64.RED.A1T0 RZ, [R12+URZ], RZ ;  /* 0x000000ff0cff79a7 */ /* 0x0001e6000810043f */
.L_x_37:
[----:B------:R-:W-:Y:S05]  /*3090*/  BSYNC B0 ;  /* 0x0000000000007941 */ /* 0x000fea0003800000 */
.L_x_36:
[----:B------:R-:W-:Y:S05]  /*30a0*/  @P1 BRA `(.L_x_34) ;  /* 0x0000000000041947 */ /* 0x000fea0003800000 */
[----:B------:R-:W-:Y:S01]  /*30b0*/  BPT.TRAP 0x1 ;  /* 0x000000040000795c */ /* 0x000fe20000300000 */
.L_x_34:
[----:B------:R-:W1:Y:S01]  /*30c0*/  LDC R16, c[0x0][0x288] ;  /* 0x0000a200ff107b82 */ /* 0x000e620000000800 */
[----:B------:R-:W-:Y:S01]  /*30d0*/  IMAD.SHL.U32 R33, R11, 0x40, RZ ;  /* 0x000000400b217824 */ /* 0x000fe200078e00ff */
[--C-:B0-----:R-:W-:Y:S01]  /*30e0*/  SHF.R.U32.HI R12, RZ, 0x2, R0.reuse ;  /* 0x00000002ff0c7819 */ /* 0x101fe20000011600 */
[----:B------:R-:W-:Y:S01]  /*30f0*/  UIADD3 UR5, UR9, UR5, URZ ;  /* 0x0000000509057290 */ /* 0x000fe2000fffe03f */
[----:B------:R-:W-:Y:S01]  /*3100*/  LOP3.LUT R14, R0, 0x60, RZ, 0xc0, !PT ;  /* 0x00000060000e7812 */ /* 0x000fe200078ec0ff */
[----:B------:R-:W-:Y:S01]  /*3110*/  IMAD.SHL.U32 R34, R10, 0x100, RZ ;  /* 0x000001000a227824 */ /* 0x000fe200078e00ff */
[----:B------:R-:W-:Y:S01]  /*3120*/  SHF.R.U32.HI R15, RZ, 0x7, R0 ;  /* 0x00000007ff0f7819 */ /* 0x000fe20000011600 */
[----:B------:R-:W-:Y:S01]  /*3130*/  UISETP.GT.U32.AND UP0, UPT, UR5, 0x15, UPT ;  /* 0x000000150500788c */ /* 0x000fe2000bf04070 */
[----:B------:R-:W-:Y:S01]  /*3140*/  LOP3.LUT R13, R12, 0x7, RZ, 0xc0, !PT ;  /* 0x000000070c0d7812 */ /* 0x000fe200078ec0ff */
[C---:B------:R-:W-:Y:S01]  /*3150*/  IMAD.SHL.U32 R26, R0.reuse, 0x2, RZ ;  /* 0x00000002001a7824 */ /* 0x040fe200078e00ff */
[----:B------:R-:W-:Y:S01]  /*3160*/  SHF.R.U32.HI R14, RZ, 0x1, R14 ;  /* 0x00000001ff0e7819 */ /* 0x000fe2000001160e */
[----:B------:R-:W-:Y:S01]  /*3170*/  ULDC UR12, c[0x0][0x284] ;  /* 0x0000a100000c7ab9 */ /* 0x000fe20000000800 */
[----:B------:R-:W-:Y:S01]  /*3180*/  LOP3.LUT R12, R15, 0x1, RZ, 0xc0, !PT ;  /* 0x000000010f0c7812 */ /* 0x000fe200078ec0ff */
[----:B------:R-:W-:Y:S01]  /*3190*/  UISETP.LT.U32.AND UP0, UPT, UR9, 0x16, UP0 ;  /* 0x000000160900788c */ /* 0x000fe20008701070 */
[----:B------:R-:W-:Y:S01]  /*31a0*/  IADD3 R17, RZ, -R14, -R13 ;  /* 0x8000000eff117210 */ /* 0x000fe20007ffe80d */
[----:B------:R-:W-:Y:S01]  /*31b0*/  UISETP.GE.U32.AND UP1, UPT, UR9, 0x16, UPT ;  /* 0x000000160900788c */ /* 0x000fe2000bf26070 */
[----:B------:R-:W-:Y:S01]  /*31c0*/  LOP3.LUT R15, R0, 0x3, RZ, 0xc0, !PT ;  /* 0x00000003000f7812 */ /* 0x000fe200078ec0ff */
[C---:B------:R-:W-:Y:S01]  /*31d0*/  IMAD.SHL.U32 R24, R12.reuse, 0x40, RZ ;  /* 0x000000400c187824 */ /* 0x040fe200078e00ff */
[----:B------:R-:W-:Y:S01]  /*31e0*/  SHF.R.S32.HI R29, RZ, 0x1f, R7 ;  /* 0x0000001fff1d7819 */ /* 0x000fe20000011407 */
[----:B------:R-:W-:Y:S01]  /*31f0*/  UIMAD.WIDE.U32 UR6, UR5, -0x45d1745d, URZ ;  /* 0xba2e8ba3050678a5 */ /* 0x000fe2000f8e003f */
[C---:B------:R-:W-:Y:S01]  /*3200*/  LOP3.LUT R26, R33.reuse, 0x6, R26, 0xf8, !PT ;  /* 0x00000006211a7812 */ /* 0x040fe200078ef81a */
[----:B------:R-:W-:Y:S01]  /*3210*/  USEL UR8, URZ, 0x1, !UP0 ;  /* 0x000000013f087887 */ /* 0x000fe2000c000000 */
[----:B------:R-:W-:Y:S01]  /*3220*/  IMAD R17, R12, -0x40, R17 ;  /* 0xffffffc00c117824 */ /* 0x000fe200078e0211 */
[----:B------:R-:W-:Y:S01]  /*3230*/  ULDC.64 UR10, c[0x0][0x5d0] ;  /* 0x00017400000a7ab9 */ /* 0x000fe20000000a00 */
[----:B-1----:R-:W-:Y:S01]  /*3240*/  ISETP.GE.AND P0, PT, R33, R16, PT ;  /* 0x000000102100720c */ /* 0x002fe20003f06270 */
[----:B------:R-:W-:Y:S01]  /*3250*/  IMAD R12, R15, -0x2, R16 ;  /* 0xfffffffe0f0c7824 */ /* 0x000fe200078e0210 */
[----:B------:R-:W-:Y:S01]  /*3260*/  SHF.R.S32.HI R27, RZ, 0x1f, R26 ;  /* 0x0000001fff1b7819 */ /* 0x000fe2000001141a */
[----:B------:R-:W-:Y:S01]  /*3270*/  IMAD R16, R29, UR10, RZ ;  /* 0x0000000a1d107c24 */ /* 0x000fe2000f8e02ff */
[----:B------:R-:W-:Y:S01]  /*3280*/  ISETP.GE.OR P0, PT, R34, UR12, P0 ;  /* 0x0000000c22007c0c */ /* 0x000fe20008706670 */
[----:B------:R-:W-:Y:S01]  /*3290*/  USHF.R.U32.HI UR6, URZ, 0x4, UR7 ;  /* 0x000000043f067899 */ /* 0x000fe20008011607 */
[----:B------:R-:W-:Y:S01]  /*32a0*/  LOP3.LUT R35, R24, 0x40, R13, 0xe2, !PT ;  /* 0x0000004018237812 */ /* 0x000fe200078ee20d */
[----:B------:R-:W-:Y:S01]  /*32b0*/  ULOP3.LUT UR4, UR4, UR8, URZ, 0x3c, !UPT ;  /* 0x0000000804047292 */ /* 0x000fe2000f8e3c3f */
[----:B------:R-:W-:Y:S01]  /*32c0*/  IMAD.WIDE R24, R10, 0x100, RZ ;  /* 0x000001000a187825 */ /* 0x000fe200078e02ff */
[----:B------:R-:W-:Y:S01]  /*32d0*/  UIMAD UR5, UR6, -0x16, UR5 ;  /* 0xffffffea060578a4 */ /* 0x000fe2000f8e0205 */
[----:B------:R-:W-:Y:S01]  /*32e0*/  IADD3 R34, -R34, UR12, R17 ;  /* 0x0000000c22227c10 */ /* 0x000fe2000fffe111 */
[----:B------:R-:W-:Y:S01]  /*32f0*/  @UP1 ULOP3.LUT UR4, UR4, 0x1, UR6, 0x78, !UPT ;  /* 0x0000000104041892 */ /* 0x000fe2000f8e7806 */
[C---:B------:R-:W-:Y:S01]  /*3300*/  IMAD R13, R7.reuse, UR11, R16 ;  /* 0x0000000b070d7c24 */ /* 0x040fe2000f8e0210 */
[----:B------:R-:W-:Y:S01]  /*3310*/  LOP3.LUT R35, R24, R35, R14, 0xfe, !PT ;  /* 0x0000002318237212 */ /* 0x000fe200078efe0e */
[----:B------:R-:W-:-:S04]  /*3320*/  IMAD.WIDE.U32 R10, R7, UR10, R26 ;  /* 0x0000000a070a7c25 */ /* 0x000fc8000f8e001a */
[----:B------:R-:W-:Y:S02]  /*3330*/  IMAD.IADD R11, R11, 0x1, R13 ;  /* 0x000000010b0b7824 */ /* 0x000fe400078e020d */
[----:B------:R-:W-:Y:S02]  /*3340*/  IMAD.IADD R33, R12, 0x1, -R33 ;  /* 0x000000010c217824 */ /* 0x000fe400078e0a21 */
[----:B------:R-:W-:Y:S01]  /*3350*/  IMAD.MOV.U32 R32, RZ, RZ, -0x1 ;  /* 0xffffffffff207424 */ /* 0x000fe200078e00ff */
[----:B------:R-:W-:Y:S06]  /*3360*/  @P0 BRA `(.L_x_38) ;  /* 0x0000004800040947 */ /* 0x000fec0003800000 */
[----:B------:R-:W0:Y:S01]  /*3370*/  LDC.64 R30, c[0x0][0x5c8] ;  /* 0x00017200ff1e7b82 */ /* 0x000e220000000a00 */
[----:B------:R-:W-:Y:S01]  /*3380*/  ULDC.64 UR6, c[0x0][0x5c0] ;  /* 0x0001700000067ab9 */ /* 0x000fe20000000a00 */
[----:B------:R-:W-:Y:S01]  /*3390*/  BSSY B0, `(.L_x_38) ;  /* 0x000047e000007945 */ /* 0x000fe20003800000 */
[-C--:B0-----:R-:W-:Y:S02]  /*33a0*/  IMAD R12, R25, R30.reuse, RZ ;  /* 0x0000001e190c7224 */ /* 0x081fe400078e02ff */
[----:B------:R-:W-:-:S04]  /*33b0*/  IMAD.WIDE.U32 R10, R35, R30, R10 ;  /* 0x0000001e230a7225 */ /* 0x000fc800078e000a */
[----:B------:R-:W-:Y:S01]  /*33c0*/  IMAD R15, R35, R31, R12 ;  /* 0x0000001f230f7224 */ /* 0x000fe200078e020c */
[----:B------:R-:W-:Y:S01]  /*33d0*/  IADD3 R16, P4, R10, UR6, RZ ;  /* 0x000000060a107c10 */ /* 0x000fe2000ff9e0ff */
[C---:B------:R-:W-:Y:S01]  /*33e0*/  IMAD.SHL.U32 R13, R30.reuse, 0x80, RZ ;  /* 0x000000801e0d7824 */ /* 0x040fe200078e00ff */
[C---:B------:R-:W-:Y:S01]  /*33f0*/  LEA R28, P2, R30.reuse, R10, 0x3 ;  /* 0x0000000a1e1c7211 */ /* 0x040fe200078418ff */
[----:B------:R-:W-:Y:S01]  /*3400*/  IMAD.IADD R36, R11, 0x1, R15 ;  /* 0x000000010b247824 */ /* 0x000fe200078e020f */
[----:B------:R-:W-:Y:S02]  /*3410*/  SHF.L.U64.HI R11, R30, 0x7, R31 ;  /* 0x000000071e0b7819 */ /* 0x000fe4000001021f */
[----:B------:R-:W-:Y:S02]  /*3420*/  IADD3 R12, P1, P0, R10, UR6, R13 ;  /* 0x000000060a0c7c10 */ /* 0x000fe4000f83e00d */
[----:B------:R-:W-:Y:S02]  /*3430*/  IADD3.X R17, R36, UR7, RZ, P4, !PT ;  /* 0x0000000724117c10 */ /* 0x000fe4000a7fe4ff */
[----:B---3-5:R-:W-:-:S02]  /*3440*/  FSETP.NEU.AND P4, PT, R9, RZ, PT ;  /* 0x000000ff0900720b */ /* 0x028fc40003f8d000 */
[----:B------:R-:W-:Y:S02]  /*3450*/  LEA.HI.X R30, R30, R36, R31, 0x3, P2 ;  /* 0x000000241e1e7211 */ /* 0x000fe400010f1c1f */
[C---:B------:R-:W-:Y:S02]  /*3460*/  IADD3 R14, P2, R28.reuse, UR6, RZ ;  /* 0x000000061c0e7c10 */ /* 0x040fe4000ff5e0ff */
[----:B------:R-:W-:Y:S02]  /*3470*/  IADD3 R10, P5, P6, R28, UR6, R13 ;  /* 0x000000061c0a7c10 */ /* 0x000fe4000febe00d */
[--C-:B------:R-:W-:Y:S02]  /*3480*/  IADD3.X R13, R36, UR7, R11.reuse, P1, P0 ;  /* 0x00000007240d7c10 */ /* 0x100fe40008fe040b */
[C---:B------:R-:W-:Y:S02]  /*3490*/  IADD3.X R15, R30.reuse, UR7, RZ, P2, !PT ;  /* 0x000000071e0f7c10 */ /* 0x040fe400097fe4ff */
[----:B------:R-:W-:Y:S01]  /*34a0*/  IADD3.X R11, R30, UR7, R11, P5, P6 ;  /* 0x000000071e0b7c10 */ /* 0x000fe2000afec40b */
[----:B------:R-:W-:Y:S06]  /*34b0*/  @!P4 BRA `(.L_x_39) ;  /* 0x00000034009cc947 */ /* 0x000fec0003800000 */
[----:B------:R-:W-:Y:S01]  /*34c0*/  ULDC.64 UR6, c[0x0][0x5b8] ;  /* 0x00016e0000067ab9 */ /* 0x000fe20000000a00 */
[----:B------:R-:W-:Y:S01]  /*34d0*/  ISETP.GE.AND P0, PT, R34, 0x1, PT ;  /* 0x000000012200780c */ /* 0x000fe20003f06270 */
[----:B------:R-:W-:Y:S01]  /*34e0*/  IMAD R28, R29, UR6, RZ ;  /* 0x000000061d1c7c24 */ /* 0x000fe2000f8e02ff */
[----:B------:R-:W-:Y:S01]  /*34f0*/  ULDC.64 UR10, c[0x0][0x5a8] ;  /* 0x00016a00000a7ab9 */ /* 0x000fe20000000a00 */
[----:B------:R-:W-:Y:S01]  /*3500*/  IMAD.WIDE.U32 R26, R7, UR6, R26 ;  /* 0x00000006071a7c25 */ /* 0x000fe2000f8e001a */
[----:B------:R-:W-:Y:S01]  /*3510*/  ISETP.LT.OR P4, PT, R33, 0x1, !P0 ;  /* 0x000000012100780c */ /* 0x000fe20004781670 */
[----:B------:R-:W-:Y:S02]  /*3520*/  BSSY B1, `(.L_x_40) ;  /* 0x000000c000017945 */ /* 0x000fe40003800000 */
[----:B------:R-:W-:Y:S01]  /*3530*/  IMAD R7, R7, UR7, R28 ;  /* 0x0000000707077c24 */ /* 0x000fe2000f8e021c */
[----:B------:R-:W-:Y:S02]  /*3540*/  ULDC.64 UR6, c[0x0][0x5b0] ;  /* 0x00016c0000067ab9 */ /* 0x000fe40000000a00 */
[----:B------:R-:W-:-:S02]  /*3550*/  IMAD R30, R25, UR6, RZ ;  /* 0x00000006191e7c24 */ /* 0x000fc4000f8e02ff */
[----:B------:R-:W-:Y:S02]  /*3560*/  IMAD.IADD R27, R27, 0x1, R7 ;  /* 0x000000011b1b7824 */ /* 0x000fe400078e0207 */
[C---:B------:R-:W-:Y:S02]  /*3570*/  IMAD R7, R35.reuse, UR7, R30 ;  /* 0x0000000723077c24 */ /* 0x040fe4000f8e021e */
[----:B------:R-:W-:-:S03]  /*3580*/  IMAD.WIDE.U32 R28, R35, UR6, R26 ;  /* 0x00000006231c7c25 */ /* 0x000fc6000f8e001a */
[----:B------:R-:W-:-:S04]  /*3590*/  IADD3 R28, P1, R28, UR10, RZ ;  /* 0x0000000a1c1c7c10 */ /* 0x000fc8000ff3e0ff */
[--C-:B------:R-:W-:Y:S02]  /*35a0*/  IADD3.X R29, R29, UR11, R7.reuse, P1, !PT ;  /* 0x0000000b1d1d7c10 */ /* 0x100fe40008ffe407 */
[----:B------:R-:W-:Y:S01]  /*35b0*/  PRMT R7, RZ, 0x7610, R7 ;  /* 0x00007610ff077816 */ /* 0x000fe20000000007 */
[----:B------:R-:W-:Y:S06]  /*35c0*/  @P4 BRA `(.L_x_41) ;  /* 0x0000000000044947 */ /* 0x000fec0003800000 */
[----:B------:R0:W5:Y:S02]  /*35d0*/  LDG.E.U8 R7, desc[UR16][R28.64] ;  /* 0x000000101c077981 */ /* 0x000164000c1e1100 */
.L_x_41:
[----:B------:R-:W-:Y:S05]  /*35e0*/  BSYNC B1 ;  /* 0x0000000000017941 */ /* 0x000fea0003800000 */
.L_x_40:
[----:B-----5:R-:W-:Y:S01]  /*35f0*/  LOP3.LUT R7, R7, 0xff, RZ, 0xc0, !PT ;  /* 0x000000ff07077812 */ /* 0x020fe200078ec0ff */
[----:B------:R-:W-:Y:S01]  /*3600*/  BSSY B1, `(.L_x_42) ;  /* 0x000000b000017945 */ /* 0x000fe20003800000 */
[----:B------:R-:W-:Y:S02]  /*3610*/  ISETP.LT.OR P2, PT, R33, 0x2, !P0 ;  /* 0x000000022100780c */ /* 0x000fe40004741670 */
[----:B------:R-:W-:-:S05]  /*3620*/  F2FP.F16.E4M3.UNPACK_B R7, R7 ;  /* 0x00000007ff07723e */ /* 0x000fca00020006ff */
[----:B------:R-:W-:Y:S01]  /*3630*/  HADD2.F32 R30, -RZ, R7.H0_H0 ;  /* 0x20000007ff1e7230 */ /* 0x000fe20000004100 */
[----:B------:R-:W-:-:S04]  /*3640*/  PRMT R7, RZ, 0x7610, R7 ;  /* 0x00007610ff077816 */ /* 0x000fc80000000007 */
[----:B------:R-:W-:-:S04]  /*3650*/  FMUL R30, R30, R9 ;  /* 0x000000091e1e7220 */ /* 0x000fc80000400000 */
[----:B--2---:R-:W-:-:S05]  /*3660*/  FFMA R30, R147, R8, R30 ;  /* 0x00000008931e7223 */ /* 0x004fca000000001e */
[----:B------:R-:W-:-:S05]  /*3670*/  F2FP.SATFINITE.E4M3.F32.PACK_AB_MERGE_C R31, RZ, R30, RZ ;  /* 0x0000001eff1f723e */ /* 0x000fca00048070ff */
[----:B------:R1:W-:Y:S01]  /*3680*/  @!P4 STG.E.U8 desc[UR16][R16.64], R31 ;  /* 0x0000001f1000c986 */ /* 0x0003e2000c101110 */
[----:B------:R-:W-:Y:S05]  /*3690*/  @P2 BRA `(.L_x_43) ;  /* 0x0000000000042947 */ /* 0x000fea0003800000 */
[----:B------:R2:W5:Y:S02]  /*36a0*/  LDG.E.U8 R7, desc[UR16][R28.64+0x1] ;  /* 0x000001101c077981 */ /* 0x000564000c1e1100 */
.L_x_43:
[----:B------:R-:W-:Y:S05]  /*36b0*/  BSYNC B1 ;  /* 0x0000000000017941 */ /* 0x000fea0003800000 */
.L_x_42:
[----:B-----5:R-:W-:Y:S01]  /*36c0*/  LOP3.LUT R7, R7, 0xff, RZ, 0xc0, !PT ;  /* 0x000000ff07077812 */ /* 0x020fe200078ec0ff */
[----:B------:R-:W-:Y:S01]  /*36d0*/  BSSY B1, `(.L_x_44) ;  /* 0x0000013000017945 */ /* 0x000fe20003800000 */
[----:B------:R-:W-:Y:S02]  /*36e0*/  IADD3 R37, P1, R35, 0x8, RZ ;  /* 0x0000000823257810 */ /* 0x000fe40007f3e0ff */
[----:B------:R-:W-:-:S03]  /*36f0*/  F2FP.F16.E4M3.UNPACK_B R7, R7 ;  /* 0x00000007ff07723e */ /* 0x000fc600020006ff */
[----:B-1----:R-:W-:Y:S01]  /*3700*/  IMAD.X R31, RZ, RZ, R25, P1 ;  /* 0x000000ffff1f7224 */ /* 0x002fe200008e0619 */
[----:B------:R-:W-:Y:S01]  /*3710*/  ISETP.GE.AND P1, PT, R34, 0x9, PT ;  /* 0x000000092200780c */ /* 0x000fe20003f26270 */
[----:B------:R-:W-:Y:S02]  /*3720*/  HADD2.F32 R30, -RZ, R7.H0_H0 ;  /* 0x20000007ff1e7230 */ /* 0x000fe40000004100 */
[----:B------:R-:W-:Y:S01]  /*3730*/  IMAD R36, R31, UR6, RZ ;  /* 0x000000061f247c24 */ /* 0x000fe2000f8e02ff */
[----:B------:R-:W-:Y:S02]  /*3740*/  ISETP.LT.OR P5, PT, R33, 0x1, !P1 ;  /* 0x000000012100780c */ /* 0x000fe40004fa1670 */
[----:B------:R-:W-:Y:S01]  /*3750*/  FMUL R7, R30, R9 ;  /* 0x000000091e077220 */ /* 0x000fe20000400000 */
[----:B------:R-:W-:-:S04]  /*3760*/  IMAD.WIDE.U32 R30, R37, UR6, R26 ;  /* 0x00000006251e7c25 */ /* 0x000fc8000f8e001a */
[----:B------:R-:W-:Y:S01]  /*3770*/  FFMA R7, R142, R8, R7 ;  /* 0x000000088e077223 */ /* 0x000fe20000000007 */
[----:B------:R-:W-:Y:S01]  /*3780*/  IMAD R37, R37, UR7, R36 ;  /* 0x0000000725257c24 */ /* 0x000fe2000f8e0224 */
[----:B------:R-:W-:-:S03]  /*3790*/  IADD3 R30, P4, R30, UR10, RZ ;  /* 0x0000000a1e1e7c10 */ /* 0x000fc6000ff9e0ff */
[----:B------:R-:W-:Y:S02]  /*37a0*/  F2FP.SATFINITE.E4M3.F32.PACK_AB_MERGE_C R39, RZ, R7, RZ ;  /* 0x00000007ff27723e */ /* 0x000fe400048070ff */
[----:B------:R-:W-:Y:S02]  /*37b0*/  IADD3.X R31, R31, UR11, R37, P4, !PT ;  /* 0x0000000b1f1f7c10 */ /* 0x000fe4000a7fe425 */
[----:B------:R-:W-:Y:S01]  /*37c0*/  PRMT R7, RZ, 0x7610, R7 ;  /* 0x00007610ff077816 */ /* 0x000fe20000000007 */
[----:B------:R1:W-:Y:S01]  /*37d0*/  @!P2 STG.E.U8 desc[UR16][R16.64+0x1], R39 ;  /* 0x000001271000a986 */ /* 0x0003e2000c101110 */
[----:B------:R-:W-:Y:S05]  /*37e0*/  @P5 BRA `(.L_x_45) ;  /* 0x0000000000045947 */ /* 0x000fea0003800000 */
[----:B------:R3:W5:Y:S02]  /*37f0*/  LDG.E.U8 R7, desc[UR16][R30.64] ;  /* 0x000000101e077981 */ /* 0x000764000c1e1100 */
.L_x_45:
[----:B------:R-:W-:Y:S05]  /*3800*/  BSYNC B1 ;  /* 0x0000000000017941 */ /* 0x000fea0003800000 */
.L_x_44:
[----:B-----5:R-:W-:Y:S01]  /*3810*/  LOP3.LUT R7, R7, 0xff, RZ, 0xc0, !PT ;  /* 0x000000ff07077812 */ /* 0x020fe200078ec0ff */
[----:B------:R-:W-:Y:S01]  /*3820*/  BSSY B1, `(.L_x_46) ;  /* 0x000000b000017945 */ /* 0x000fe20003800000 */
[----:B------:R-:W-:Y:S02]  /*3830*/  ISETP.LT.OR P2, PT, R33, 0x2, !P1 ;  /* 0x000000022100780c */ /* 0x000fe40004f41670 */
[----:B------:R-:W-:-:S05]  /*3840*/  F2FP.F16.E4M3.UNPACK_B R7, R7 ;  /* 0x00000007ff07723e */ /* 0x000fca00020006ff */
[----:B------:R-:W-:Y:S01]  /*3850*/  HADD2.F32 R36, -RZ, R7.H0_H0 ;  /* 0x20000007ff247230 */ /* 0x000fe20000004100 */
[----:B------:R-:W-:-:S04]  /*3860*/  PRMT R7, RZ, 0x7610, R7 ;  /* 0x00007610ff077816 */ /* 0x000fc80000000007 */
[----:B------:R-:W-:-:S04]  /*3870*/  FMUL R36, R36, R9 ;  /* 0x0000000924247220 */ /* 0x000fc80000400000 */
[----:B------:R-:W-:-:S05]  /*3880*/  FFMA R36, R145, R8, R36 ;  /* 0x0000000891247223 */ /* 0x000fca0000000024 */
[----:B------:R-:W-:-:S05]  /*3890*/  F2FP.SATFINITE.E4M3.F32.PACK_AB_MERGE_C R37, RZ, R36, RZ ;  /* 0x00000024ff25723e */ /* 0x000fca00048070ff */
[----:B------:R4:W-:Y:S01]  /*38a0*/  @!P5 STG.E.U8 desc[UR16][R14.64], R37 ;  /* 0x000000250e00d986 */ /* 0x0009e2000c101110 */
[----:B------:R-:W-:Y:S05]  /*38b0*/  @P2 BRA `(.L_x_47) ;  /* 0x0000000000042947 */ /* 0x000fea0003800000 */
[----:B------:R0:W5:Y:S02]  /*38c0*/  LDG.E.U8 R7, desc[UR16][R30.64+0x1] ;  /* 0x000001101e077981 */ /* 0x000164000c1e1100 */
.L_x_47:
[----:B------:R-:W-:Y:S05]  /*38d0*/  BSYNC B1 ;  /* 0x0000000000017941 */ /* 0x000fea0003800000 */
.L_x_46:
[----:B-----5:R-:W-:Y:S01]  /*38e0*/  LOP3.LUT R7, R7, 0xff, RZ, 0xc0, !PT ;  /* 0x000000ff07077812 */ /* 0x020fe200078ec0ff */
[----:B------:R-:W-:Y:S01]  /*38f0*/  BSSY B1, `(.L_x_48) ;  /* 0x000000b000017945 */ /* 0x000fe20003800000 */
[----:B------:R-:W-:Y:S02]  /*3900*/  ISETP.LT.OR P4, PT, R33, 0x9, !P0 ;  /* 0x000000092100780c */ /* 0x000fe40004781670 */
[----:B------:R-:W-:-:S05]  /*3910*/  F2FP.F16.E4M3.UNPACK_B R7, R7 ;  /* 0x00000007ff07723e */ /* 0x000fca00020006ff */
[----:B------:R-:W-:-:S05]  /*3920*/  HADD2.F32 R36, -RZ, R7.H0_H0 ;  /* 0x20000007ff247230 */ /* 0x000fca0000004100 */
[----:B------:R-:W-:-:S04]  /*3930*/  FMUL R7, R36, R9 ;  /* 0x0000000924077220 */ /* 0x000fc80000400000 */
[----:B------:R-:W-:-:S05]  /*3940*/  FFMA R7, R140, R8, R7 ;  /* 0x000000088c077223 */ /* 0x000fca0000000007 */
[----:B----4-:R-:W-:Y:S02]  /*3950*/  F2FP.SATFINITE.E4M3.F32.PACK_AB_MERGE_C R37, RZ, R7, RZ ;  /* 0x00000007ff25723e */ /* 0x010fe400048070ff */
[----:B------:R-:W-:-:S03]  /*3960*/  PRMT R7, RZ, 0x7610, R7 ;  /* 0x00007610ff077816 */ /* 0x000fc60000000007 */
[----:B------:R4:W-:Y:S01]  /*3970*/  @!P2 STG.E.U8 desc[UR16][R14.64+0x1], R37 ;  /* 0x000001250e00a986 */ /* 0x0009e2000c101110 */
[----:B------:R-:W-:Y:S05]  /*3980*/  @P4 BRA `(.L_x_49) ;  /* 0x0000000000044947 */ /* 0x000fea0003800000 */
[----:B------:R0:W5:Y:S02]  /*3990*/  LDG.E.U8 R7, desc[UR16][R28.64+0x8] ;  /* 0x000008101c077981 */ /* 0x000164000c1e1100 */
.L_x_49:
[----:B------:R-:W-:Y:S05]  /*39a0*/  BSYNC B1 ;  /* 0x0000000000017941 */ /* 0x000fea0003800000 */
.L_x_48:
        /* <DEDUP_REMOVED lines=8> */
[----:B----4-:R-:W-:-:S05]  /*3a30*/  F2FP.SATFINITE.E4M3.F32.PACK_AB_MERGE_C R37, RZ, R36, RZ ;  /* 0x00000024ff25723e */ /* 0x010fca00048070ff */
[----:B------:R4:W-:Y:S01]  /*3a40*/  @!P4 STG.E.U8 desc[UR16][R16.64+0x8], R37 ;  /* 0x000008251000c986 */ /* 0x0009e2000c101110 */
[----:B------:R-:W-:Y:S05]  /*3a50*/  @P2 BRA `(.L_x_51) ;  /* 0x0000000000042947 */ /* 0x000fea0003800000 */
[----:B------:R0:W5:Y:S02]  /*3a60*/  LDG.E.U8 R7, desc[UR16][R28.64+0x9] ;  /* 0x000009101c077981 */ /* 0x000164000c1e1100 */
.L_x_51:
[----:B------:R-:W-:Y:S05]  /*3a70*/  BSYNC B1 ;  /* 0x0000000000017941 */ /* 0x000fea0003800000 */
.L_x_50:
        /* <DEDUP_REMOVED lines=12> */
.L_x_53:
[----:B------:R-:W-:Y:S05]  /*3b40*/  BSYNC B1 ;  /* 0x0000000000017941 */ /* 0x000fea0003800000 */
.L_x_52:
        /* <DEDUP_REMOVED lines=12> */
.L_x_55:
[----:B------:R-:W-:Y:S05]  /*3c10*/  BSYNC B1 ;  /* 0x0000000000017941 */ /* 0x000fea0003800000 */
.L_x_54:
        /* <DEDUP_REMOVED lines=12> */
.L_x_57:
[----:B------:R-:W-:Y:S05]  /*3ce0*/  BSYNC B1 ;  /* 0x0000000000017941 */ /* 0x000fea0003800000 */
.L_x_56:
        /* <DEDUP_REMOVED lines=12> */
.L_x_59:
[----:B------:R-:W-:Y:S05]  /*3db0*/  BSYNC B1 ;  /* 0x0000000000017941 */ /* 0x000fea0003800000 */
.L_x_58:
        /* <DEDUP_REMOVED lines=12> */
.L_x_61:
[----:B------:R-:W-:Y:S05]  /*3e80*/  BSYNC B1 ;  /* 0x0000000000017941 */ /* 0x000fea0003800000 */
.L_x_60:
        /* <DEDUP_REMOVED lines=12> */
.L_x_63:
[----:B------:R-:W-:Y:S05]  /*3f50*/  BSYNC B1 ;  /* 0x0000000000017941 */ /* 0x000fea0003800000 */
.L_x_62:
        /* <DEDUP_REMOVED lines=12> */
.L_x_65:
[----:B------:R-:W-:Y:S05]  /*4020*/  BSYNC B1 ;  /* 0x0000000000017941 */ /* 0x000fea0003800000 */
.L_x_64:
        /* <DEDUP_REMOVED lines=12> */
.L_x_67:
[----:B------:R-:W-:Y:S05]  /*40f0*/  BSYNC B1 ;  /* 0x0000000000017941 */ /* 0x000fea0003800000 */
.L_x_66:
        /* <DEDUP_REMOVED lines=12> */
.L_x_69:
[----:B------:R-:W-:Y:S05]  /*41c0*/  BSYNC B1 ;  /* 0x0000000000017941 */ /* 0x000fea0003800000 */
.L_x_68:
        /* <DEDUP_REMOVED lines=12> */
.L_x_71:
[----:B------:R-:W-:Y:S05]  /*4290*/  BSYNC B1 ;  /* 0x0000000000017941 */ /* 0x000fea0003800000 */
.L_x_70:
        /* <DEDUP_REMOVED lines=12> */
.L_x_73:
[----:B------:R-:W-:Y:S05]  /*4360*/  BSYNC B1 ;  /* 0x0000000000017941 */ /* 0x000fea0003800000 */
.L_x_72:
        /* <DEDUP_REMOVED lines=12> */
.L_x_75:
[----:B------:R-:W-:Y:S05]  /*4430*/  BSYNC B1 ;  /* 0x0000000000017941 */ /* 0x000fea0003800000 */
.L_x_74:
        /* <DEDUP_REMOVED lines=12> */
.L_x_77:
[----:B------:R-:W-:Y:S05]  /*4500*/  BSYNC B1 ;  /* 0x0000000000017941 */ /* 0x000fea0003800000 */
.L_x_76:
        /* <DEDUP_REMOVED lines=12> */
.L_x_79:
[----:B------:R-:W-:Y:S05]  /*45d0*/  BSYNC B1 ;  /* 0x0000000000017941 */ /* 0x000fea0003800000 */
.L_x_78:
        /* <DEDUP_REMOVED lines=12> */
.L_x_81:
[----:B------:R-:W-:Y:S05]  /*46a0*/  BSYNC B1 ;  /* 0x0000000000017941 */ /* 0x000fea0003800000 */
.L_x_80:
        /* <DEDUP_REMOVED lines=12> */
.L_x_83:
[----:B------:R-:W-:Y:S05]  /*4770*/  BSYNC B1 ;  /* 0x0000000000017941 */ /* 0x000fea0003800000 */
.L_x_82:
        /* <DEDUP_REMOVED lines=12> */
.L_x_85:
[----:B------:R-:W-:Y:S05]  /*4840*/  BSYNC B1 ;  /* 0x0000000000017941 */ /* 0x000fea0003800000 */
.L_x_84:
        /* <DEDUP_REMOVED lines=12> */
.L_x_87:
[----:B------:R-:W-:Y:S05]  /*4910*/  BSYNC B1 ;  /* 0x0000000000017941 */ /* 0x000fea0003800000 */
.L_x_86:
        /* <DEDUP_REMOVED lines=12> */
.L_x_89:
[----:B------:R-:W-:Y:S05]  /*49e0*/  BSYNC B1 ;  /* 0x0000000000017941 */ /* 0x000fea0003800000 */
.L_x_88:
        /* <DEDUP_REMOVED lines=12> */
.L_x_91:
[----:B------:R-:W-:Y:S05]  /*4ab0*/  BSYNC B1 ;  /* 0x0000000000017941 */ /* 0x000fea0003800000 */
.L_x_90:
        /* <DEDUP_REMOVED lines=12> */
.L_x_93:
[----:B------:R-:W-:Y:S05]  /*4b80*/  BSYNC B1 ;  /* 0x0000000000017941 */ /* 0x000fea0003800000 */
.L_x_92:
        /* <DEDUP_REMOVED lines=12> */
.L_x_95:
[----:B------:R-:W-:Y:S05]  /*4c50*/  BSYNC B1 ;  /* 0x0000000000017941 */ /* 0x000fea0003800000 */
.L_x_94:
        /* <DEDUP_REMOVED lines=12> */
.L_x_97:
[----:B------:R-:W-:Y:S05]  /*4d20*/  BSYNC B1 ;  /* 0x0000000000017941 */ /* 0x000fea0003800000 */
.L_x_96:
        /* <DEDUP_REMOVED lines=12> */
.L_x_99:
[----:B------:R-:W-:Y:S05]  /*4df0*/  BSYNC B1 ;  /* 0x0000000000017941 */ /* 0x000fea0003800000 */
.L_x_98:
[----:B-----5:R-:W-:Y:S01]  /*4e00*/  LOP3.LUT R7, R7, 0xff, RZ, 0xc0, !PT ;  /* 0x000000ff07077812 */ /* 0x020fe200078ec0ff */
[----:B------:R-:W-:Y:S01]  /*4e10*/  BSSY B1, `(.L_x_100) ;  /* 0x000000b000017945 */ /* 0x000fe20003800000 */
[----:B------:R-:W-:Y:S02]  /*4e20*/  ISETP.LT.OR P2, PT, R33, 0x39, !P1 ;  /* 0x000000392100780c */ /* 0x000fe40004f41670 */
[----:B------:R-:W-:-:S05]  /*4e30*/  F2FP.F16.E4M3.UNPACK_B R7, R7 ;  /* 0x00000007ff07723e */ /* 0x000fca00020006ff */
[----:B0-2---:R-:W-:-:S05]  /*4e40*/  HADD2.F32 R28, -RZ, R7.H0_H0 ;  /* 0x20000007ff1c7230 */ /* 0x005fca0000004100 */
[----:B------:R-:W-:-:S04]  /*4e50*/  FMUL R7, R28, R9 ;  /* 0x000000091c077220 */ /* 0x000fc80000400000 */
[----:B------:R-:W-:-:S05]  /*4e60*/  FFMA R7, R114, R8, R7 ;  /* 0x0000000872077223 */ /* 0x000fca0000000007 */
[----:B------:R-:W-:Y:S02]  /*4e70*/  F2FP.SATFINITE.E4M3.F32.PACK_AB_MERGE_C R29, RZ, R7, RZ ;  /* 0x00000007ff1d723e */ /* 0x000fe400048070ff */
[----:B------:R-:W-:-:S03]  /*4e80*/  PRMT R7, RZ, 0x7610, R7 ;  /* 0x00007610ff077816 */ /* 0x000fc60000000007 */
[----:B------:R0:W-:Y:S01]  /*4e90*/  @!P0 STG.E.U8 desc[UR16][R16.64+0x39], R29 ;  /* 0x0000391d10008986 */ /* 0x0001e2000c101110 */
[----:B------:R-:W-:Y:S05]  /*4ea0*/  @P2 BRA `(.L_x_101) ;  /* 0x0000000000042947 */ /* 0x000fea0003800000 */
[----:B------:R2:W5:Y:S02]  /*4eb0*/  LDG.E.U8 R7, desc[UR16][R30.64+0x38] ;  /* 0x000038101e077981 */ /* 0x000564000c1e1100 */
.L_x_101:
[----:B------:R-:W-:Y:S05]  /*4ec0*/  BSYNC B1 ;  /* 0x0000000000017941 */ /* 0x000fea0003800000 */
.L_x_100:
[----:B-----5:R-:W-:Y:S01]  /*4ed0*/  LOP3.LUT R7, R7, 0xff, RZ, 0xc0, !PT ;  /* 0x000000ff07077812 */ /* 0x020fe200078ec0ff */
[----:B------:R-:W-:Y:S01]  /*4ee0*/  BSSY B1, `(.L_x_102) ;  /* 0x000000b000017945 */ /* 0x000fe20003800000 */
[----:B------:R-:W-:Y:S02]  /*4ef0*/  ISETP.LT.OR P1, PT, R33, 0x3a, !P1 ;  /* 0x0000003a2100780c */ /* 0x000fe40004f21670 */
[----:B------:R-:W-:-:S05]  /*4f00*/  F2FP.F16.E4M3.UNPACK_B R7, R7 ;  /* 0x00000007ff07723e */ /* 0x000fca00020006ff */
[----:B01--4-:R-:W-:Y:S01]  /*4f10*/  HADD2.F32 R16, -RZ, R7.H0_H0 ;  /* 0x20000007ff107230 */ /* 0x013fe20000004100 */
[----:B------:R-:W-:-:S04]  /*4f20*/  PRMT R7, RZ, 0x7610, R7 ;  /* 0x00007610ff077816 */ /* 0x000fc80000000007 */
[----:B------:R-:W-:-:S04]  /*4f30*/  FMUL R16, R16, R9 ;  /* 0x0000000910107220 */ /* 0x000fc80000400000 */
[----:B------:R-:W-:-:S05]  /*4f40*/  FFMA R16, R117, R8, R16 ;  /* 0x0000000875107223 */ /* 0x000fca0000000010 */
[----:B------:R-:W-:-:S05]  /*4f50*/  F2FP.SATFINITE.E4M3.F32.PACK_AB_MERGE_C R17, RZ, R16, RZ ;  /* 0x00000010ff11723e */ /* 0x000fca00048070ff */
[----:B------:R0:W-:Y:S01]  /*4f60*/  @!P2 STG.E.U8 desc[UR16][R14.64+0x38], R17 ;  /* 0x000038110e00a986 */ /* 0x0001e2000c101110 */
[----:B------:R-:W-:Y:S05]  /*4f70*/  @P1 BRA `(.L_x_103) ;  /* 0x0000000000041947 */ /* 0x000fea0003800000 */
[----:B------:R1:W5:Y:S02]  /*4f80*/  LDG.E.U8 R7, desc[UR16][R30.64+0x39] ;  /* 0x000039101e077981 */ /* 0x000364000c1e1100 */
.L_x_103:
[----:B------:R-:W-:Y:S05]  /*4f90*/  BSYNC B1 ;  /* 0x0000000000017941 */ /* 0x000fea0003800000 */
.L_x_102:
[----:B-----5:R-:W-:Y:S01]  /*4fa0*/  LOP3.LUT R7, R7, 0xff, RZ, 0xc0, !PT ;  /* 0x000000ff07077812 */ /* 0x020fe200078ec0ff */
[----:B------:R-:W-:Y:S01]  /*4fb0*/  BSSY B1, `(.L_x_104) ;  /* 0x0000013000017945 */ /* 0x000fe20003800000 */
[----:B------:R-:W-:Y:S02]  /*4fc0*/  IADD3 R29, P0, R35, 0x80, RZ ;  /* 0x00000080231d7810 */ /* 0x000fe40007f1e0ff */
[----:B------:R-:W-:-:S03]  /*4fd0*/  F2FP.F16.E4M3.UNPACK_B R7, R7 ;  /* 0x00000007ff07723e */ /* 0x000fc600020006ff */
[----:B0-----:R-:W-:Y:S01]  /*4fe0*/  IMAD.X R17, RZ, RZ, R25, P0 ;  /* 0x000000ffff117224 */ /* 0x001fe200000e0619 */
        /* <DEDUP_REMOVED lines=9> */
[----:B-123--:R-:W-:Y:S02]  /*5080*/  F2FP.SATFINITE.E4M3.F32.PACK_AB_MERGE_C R31, RZ, R7, RZ ;  /* 0x00000007ff1f723e */ /* 0x00efe400048070ff */
[----:B------:R-:W-:Y:S02]  /*5090*/  IADD3.X R17, R17, UR11, R29, P2, !PT ;  /* 0x0000000b11117c10 */ /* 0x000fe400097fe41d */
[----:B------:R-:W-:Y:S01]  /*50a0*/  PRMT R7, RZ, 0x7610, R7 ;  /* 0x00007610ff077816 */ /* 0x000fe20000000007 */
[----:B------:R0:W-:Y:S01]  /*50b0*/  @!P1 STG.E.U8 desc[UR16][R14.64+0x39], R31 ;  /* 0x0000391f0e009986 */ /* 0x0001e2000c101110 */
[----:B------:R-:W-:Y:S05]  /*50c0*/  @P4 BRA `(.L_x_105) ;  /* 0x0000000000044947 */ /* 0x000fea0003800000 */
[----:B------:R1:W5:Y:S02]  /*50d0*/  LDG.E.U8 R7, desc[UR16][R16.64] ;  /* 0x0000001010077981 */ /* 0x000364000c1e1100 */
.L_x_105:
[----:B------:R-:W-:Y:S05]  /*50e0*/  BSYNC B1 ;  /* 0x0000000000017941 */ /* 0x000fea0003800000 */
.L_x_104:
[----:B-----5:R-:W-:Y:S01]  /*50f0*/  LOP3.LUT R7, R7, 0xff, RZ, 0xc0, !PT ;  /* 0x000000ff07077812 */ /* 0x020fe200078ec0ff */
[----:B------:R-:W-:Y:S01]  /*5100*/  BSSY B1, `(.L_x_106) ;  /* 0x000000b000017945 */ /* 0x000fe20003800000 */
[----:B------:R-:W-:Y:S02]  /*5110*/  ISETP.LT.OR P2, PT, R33, 0x2, !P0 ;  /* 0x000000022100780c */ /* 0x000fe40004741670 */
[----:B------:R-:W-:-:S05]  /*5120*/  F2FP.F16.E4M3.UNPACK_B R7, R7 ;  /* 0x00000007ff07723e */ /* 0x000fca00020006ff */
[----:B0-----:R-:W-:Y:S01]  /*5130*/  HADD2.F32 R14, -RZ, R7.H0_H0 ;  /* 0x20000007ff0e7230 */ /* 0x001fe20000004100 */
[----:B------:R-:W-:-:S04]  /*5140*/  PRMT R7, RZ, 0x7610, R7 ;  /* 0x00007610ff077816 */ /* 0x000fc80000000007 */
[----:B------:R-:W-:-:S04]  /*5150*/  FMUL R14, R14, R9 ;  /* 0x000000090e0e7220 */ /* 0x000fc80000400000 */
[----:B------:R-:W-:-:S05]  /*5160*/  FFMA R14, R115, R8, R14 ;  /* 0x00000008730e7223 */ /* 0x000fca000000000e */
[----:B------:R-:W-:-:S05]  /*5170*/  F2FP.SATFINITE.E4M3.F32.PACK_AB_MERGE_C R15, RZ, R14, RZ ;  /* 0x0000000eff0f723e */ /* 0x000fca00048070ff */
[----:B------:R0:W-:Y:S01]  /*5180*/  @!P4 STG.E.U8 desc[UR16][R12.64], R15 ;  /* 0x0000000f0c00c986 */ /* 0x0001e2000c101110 */
[----:B------:R-:W-:Y:S05]  /*5190*/  @P2 BRA `(.L_x_107) ;  /* 0x0000000000042947 */ /* 0x000fea0003800000 */
[----:B------:R2:W5:Y:S02]  /*51a0*/  LDG.E.U8 R7, desc[UR16][R16.64+0x1] ;  /* 0x0000011010077981 */ /* 0x000564000c1e1100 */
.L_x_107:
[----:B------:R-:W-:Y:S05]  /*51b0*/  BSYNC B1 ;  /* 0x0000000000017941 */ /* 0x000fea0003800000 */
.L_x_106:
[----:B-----5:R-:W-:Y:S01]  /*51c0*/  LOP3.LUT R7, R7, 0xff, RZ, 0xc0, !PT ;  /* 0x000000ff07077812 */ /* 0x020fe200078ec0ff */
[----:B------:R-:W-:Y:S01]  /*51d0*/  BSSY B1, `(.L_x_108) ;  /* 0x0000013000017945 */ /* 0x000fe20003800000 */
[----:B------:R-:W-:Y:S02]  /*51e0*/  IADD3 R35, P1, R35, 0x88, RZ ;  /* 0x0000008823237810 */ /* 0x000fe40007f3e0ff */
[----:B------:R-:W-:-:S03]  /*51f0*/  F2FP.F16.E4M3.UNPACK_B R7, R7 ;  /* 0x00000007ff07723e */ /* 0x000fc600020006ff */
[----:B------:R-:W-:Y:S01]  /*5200*/  IMAD.X R24, RZ, RZ, R25, P1 ;  /* 0x000000ffff187224 */ /* 0x000fe200008e0619 */
[----:B------:R-:W-:Y:S01]  /*5210*/  ISETP.GE.AND P1, PT, R34, 0x89, PT ;  /* 0x000000892200780c */ /* 0x000fe20003f26270 */
[----:B------:R-:W-:Y:S02]  /*5220*/  HADD2.F32 R14, -RZ, R7.H0_H0 ;  /* 0x20000007ff0e7230 */ /* 0x000fe40000004100 */
[----:B------:R-:W-:Y:S01]  /*5230*/  IMAD R24, R24, UR6, RZ ;  /* 0x0000000618187c24 */ /* 0x000fe2000f8e02ff */
[----:B------:R-:W-:Y:S01]  /*5240*/  ISETP.LT.OR P5, PT, R33, 0x1, !P1 ;  /* 0x000000012100780c */ /* 0x000fe20004fa1670 */
[----:B------:R-:W-:-:S04]  /*5250*/  IMAD.WIDE.U32 R26, R35, UR6, R26 ;  /* 0x00000006231a7c25 */ /* 0x000fc8000f8e001a */
[----:B------:R-:W-:Y:S01]  /*5260*/  FMUL R7, R14, R9 ;  /* 0x000000090e077220 */ /* 0x000fe20000400000 */
[----:B------:R-:W-:-:S03]  /*5270*/  IMAD R35, R35, UR7, R24 ;  /* 0x0000000723237c24 */ /* 0x000fc6000f8e0218 */
[----:B------:R-:W-:Y:S01]  /*5280*/  FFMA R7, R110, R8, R7 ;  /* 0x000000086e077223 */ /* 0x000fe20000000007 */
[----:B------:R-:W-:-:S04]  /*5290*/  IADD3 R14, P4, R26, UR10, RZ ;  /* 0x0000000a1a0e7c10 */ /* 0x000fc8000ff9e0ff */
[----:B------:R-:W-:Y:S02]  /*52a0*/  F2FP.SATFINITE.E4M3.F32.PACK_AB_MERGE_C R25, RZ, R7, RZ ;  /* 0x00000007ff19723e */ /* 0x000fe400048070ff */
[----:B0-----:R-:W-:Y:S02]  /*52b0*/  IADD3.X R15, R27, UR11, R35, P4, !PT ;  /* 0x0000000b1b0f7c10 */ /* 0x001fe4000a7fe423 */
[----:B------:R-:W-:Y:S01]  /*52c0*/  PRMT R7, RZ, 0x7610, R7 ;  /* 0x00007610ff077816 */ /* 0x000fe20000000007 */
[----:B------:R0:W-:Y:S01]  /*52d0*/  @!P2 STG.E.U8 desc[UR16][R12.64+0x1], R25 ;  /* 0x000001190c00a986 */ /* 0x0001e2000c101110 */
[----:B------:R-:W-:Y:S05]  /*52e0*/  @P5 BRA `(.L_x_109) ;  /* 0x0000000000045947 */ /* 0x000fea0003800000 */
[----:B------:R3:W5:Y:S02]  /*52f0*/  LDG.E.U8 R7, desc[UR16][R14.64] ;  /* 0x000000100e077981 */ /* 0x000764000c1e1100 */
.L_x_109:
[----:B------:R-:W-:Y:S05]  /*5300*/  BSYNC B1 ;  /* 0x0000000000017941 */ /* 0x000fea0003800000 */
.L_x_108:
        /* <DEDUP_REMOVED lines=8> */
[----:B0-----:R-:W-:-:S05]  /*5390*/  F2FP.SATFINITE.E4M3.F32.PACK_AB_MERGE_C R25, RZ, R24, RZ ;  /* 0x00000018ff19723e */ /* 0x001fca00048070ff */
[----:B------:R0:W-:Y:S01]  /*53a0*/  @!P5 STG.E.U8 desc[UR16][R10.64], R25 ;  /* 0x000000190a00d986 */ /* 0x0001e2000c101110 */
[----:B------:R-:W-:Y:S05]  /*53b0*/  @P2 BRA `(.L_x_111) ;  /* 0x0000000000042947 */ /* 0x000fea0003800000 */
[----:B------:R4:W5:Y:S02]  /*53c0*/  LDG.E.U8 R7, desc[UR16][R14.64+0x1] ;  /* 0x000001100e077981 */ /* 0x000964000c1e1100 */
.L_x_111:
[----:B------:R-:W-:Y:S05]  /*53d0*/  BSYNC B1 ;  /* 0x0000000000017941 */ /* 0x000fea0003800000 */
.L_x_110:
[----:B-----5:R-:W-:Y:S01]  /*53e0*/  LOP3.LUT R7, R7, 0xff, RZ, 0xc0, !PT ;  /* 0x000000ff07077812 */ /* 0x020fe200078ec0ff */
[----:B------:R-:W-:Y:S01]  /*53f0*/  BSSY B1, `(.L_x_112) ;  /* 0x000000b000017945 */ /* 0x000fe20003800000 */
[----:B------:R-:W-:Y:S02]  /*5400*/  ISETP.LT.OR P4, PT, R33, 0x9, !P0 ;  /* 0x000000092100780c */ /* 0x000fe40004781670 */
[----:B------:R-:W-:-:S05]  /*5410*/  F2FP.F16.E4M3.UNPACK_B R7, R7 ;  /* 0x00000007ff07723e */ /* 0x000fca00020006ff */
[----:B------:R-:W-:-:S05]  /*5420*/  HADD2.F32 R24, -RZ, R7.H0_H0 ;  /* 0x20000007ff187230 */ /* 0x000fca0000004100 */
[----:B------:R-:W-:-:S04]  /*5430*/  FMUL R7, R24, R9 ;  /* 0x0000000918077220 */ /* 0x000fc80000400000 */
[----:B------:R-:W-:-:S05]  /*5440*/  FFMA R7, R108, R8, R7 ;  /* 0x000000086c077223 */ /* 0x000fca0000000007 */
[----:B0-----:R-:W-:Y:S02]  /*5450*/  F2FP.SATFINITE.E4M3.F32.PACK_AB_MERGE_C R25, RZ, R7, RZ ;  /* 0x00000007ff19723e */ /* 0x001fe400048070ff */
[----:B------:R-:W-:-:S03]  /*5460*/  PRMT R7, RZ, 0x7610, R7 ;  /* 0x00007610ff077816 */ /* 0x000fc60000000007 */
[----:B------:R0:W-:Y:S01]  /*5470*/  @!P2 STG.E.U8 desc[UR16][R10.64+0x1], R25 ;  /* 0x000001190a00a986 */ /* 0x0001e2000c101110 */
[----:B------:R-:W-:Y:S05]  /*5480*/  @P4 BRA `(.L_x_113) ;  /* 0x0000000000044947 */ /* 0x000fea0003800000 */
[----:B------:R0:W5:Y:S02]  /*5490*/  LDG.E.U8 R7, desc[UR16][R16.64+0x8] ;  /* 0x0000081010077981 */ /* 0x000164000c1e1100 */
.L_x_113:
[----:B------:R-:W-:Y:S05]  /*54a0*/  BSYNC B1 ;  /* 0x0000000000017941 */ /* 0x000fea0003800000 */
.L_x_112:
        /* <DEDUP_REMOVED lines=12> */
.L_x_115:
[----:B------:R-:W-:Y:S05]  /*5570*/  BSYNC B1 ;  /* 0x0000000000017941 */ /* 0x000fea0003800000 */
.L_x_114:
        /* <DEDUP_REMOVED lines=12> */
.L_x_117:
[----:B------:R-:W-:Y:S05]  /*5640*/  BSYNC B1 ;  /* 0x0000000000017941 */ /* 0x000fea0003800000 */
.L_x_116:
        /* <DEDUP_REMOVED lines=12> */
.L_x_119:
[----:B------:R-:W-:Y:S05]  /*5710*/  BSYNC B1 ;  /* 0x0000000000017941 */ /* 0x000fea0003800000 */
.L_x_118:
        /* <DEDUP_REMOVED lines=12> */
.L_x_121:
[----:B------:R-:W-:Y:S05]  /*57e0*/  BSYNC B1 ;  /* 0x0000000000017941 */ /* 0x000fea0003800000 */
.L_x_120:
        /* <DEDUP_REMOVED lines=12> */
.L_x_123:
[----:B------:R-:W-:Y:S05]  /*58b0*/  BSYNC B1 ;  /* 0x0000000000017941 */ /* 0x000fea0003800000 */
.L_x_122:
        /* <DEDUP_REMOVED lines=12> */
.L_x_125:
[----:B------:R-:W-:Y:S05]  /*5980*/  BSYNC B1 ;  /* 0x0000000000017941 */ /* 0x000fea0003800000 */
.L_x_124:
        /* <DEDUP_REMOVED lines=12> */
.L_x_127:
[----:B------:R-:W-:Y:S05]  /*5a50*/  BSYNC B1 ;  /* 0x0000000000017941 */ /* 0x000fea0003800000 */
.L_x_126:
        /* <DEDUP_REMOVED lines=12> */
.L_x_129:
[----:B------:R-:W-:Y:S05]  /*5b20*/  BSYNC B1 ;  /* 0x0000000000017941 */ /* 0x000fea0003800000 */
.L_x_128:
        /* <DEDUP_REMOVED lines=12> */
.L_x_131:
[----:B------:R-:W-:Y:S05]  /*5bf0*/  BSYNC B1 ;  /* 0x0000000000017941 */ /* 0x000fea0003800000 */
.L_x_130:
        /* <DEDUP_REMOVED lines=12> */
.L_x_133:
[----:B------:R-:W-:Y:S05]  /*5cc0*/  BSYNC B1 ;  /* 0x0000000000017941 */ /* 0x000fea0003800000 */
.L_x_132:
        /* <DEDUP_REMOVED lines=12> */
.L_x_135:
[----:B------:R-:W-:Y:S05]  /*5d90*/  BSYNC B1 ;  /* 0x0000000000017941 */ /* 0x000fea0003800000 */
.L_x_134:
        /* <DEDUP_REMOVED lines=12> */
.L_x_137:
[----:B------:R-:W-:Y:S05]  /*5e60*/  BSYNC B1 ;  /* 0x0000000000017941 */ /* 0x000fea0003800000 */
.L_x_136:
        /* <DEDUP_REMOVED lines=12> */
.L_x_139:
[----:B------:R-:W-:Y:S05]  /*5f30*/  BSYNC B1 ;  /* 0x0000000000017941 */ /* 0x000fea0003800000 */
.L_x_138:
        /* <DEDUP_REMOVED lines=12> */
.L_x_141:
[----:B------:R-:W-:Y:S05]  /*6000*/  BSYNC B1 ;  /* 0x0000000000017941 */ /* 0x000fea0003800000 */
.L_x_140:
        /* <DEDUP_REMOVED lines=12> */
.L_x_143:
[----:B------:R-:W-:Y:S05]  /*60d0*/  BSYNC B1 ;  /* 0x0000000000017941 */ /* 0x000fea0003800000 */
.L_x_142:
        /* <DEDUP_REMOVED lines=12> */
.L_x_145:
[----:B------:R-:W-:Y:S05]  /*61a0*/  BSYNC B1 ;  /* 0x0000000000017941 */ /* 0x000fea0003800000 */
.L_x_144:
        /* <DEDUP_REMOVED lines=12> */
.L_x_147:
[----:B------:R-:W-:Y:S05]  /*6270*/  BSYNC B1 ;  /* 0x0000000000017941 */ /* 0x000fea0003800000 */
.L_x_146:
        /* <DEDUP_REMOVED lines=12> */
.L_x_149:
[----:B------:R-:W-:Y:S05]  /*6340*/  BSYNC B1 ;  /* 0x0000000000017941 */ /* 0x000fea0003800000 */
.L_x_148:
        /* <DEDUP_REMOVED lines=12> */
.L_x_151:
[----:B------:R-:W-:Y:S05]  /*6410*/  BSYNC B1 ;  /* 0x0000000000017941 */ /* 0x000fea0003800000 */
.L_x_150:
        /* <DEDUP_REMOVED lines=12> */
.L_x_153:
[----:B------:R-:W-:Y:S05]  /*64e0*/  BSYNC B1 ;  /* 0x0000000000017941 */ /* 0x000fea0003800000 */
.L_x_152:
        /* <DEDUP_REMOVED lines=12> */
.L_x_155:
[----:B------:R-:W-:Y:S05]  /*65b0*/  BSYNC B1 ;  /* 0x0000000000017941 */ /* 0x000fea0003800000 */
.L_x_154:
        /* <DEDUP_REMOVED lines=12> */
.L_x_157:
[----:B------:R-:W-:Y:S05]  /*6680*/  BSYNC B1 ;  /* 0x0000000000017941 */ /* 0x000fea0003800000 */
.L_x_156:
        /* <DEDUP_REMOVED lines=12> */
.L_x_159:
[----:B------:R-:W-:Y:S05]  /*6750*/  BSYNC B1 ;  /* 0x0000000000017941 */ /* 0x000fea0003800000 */
.L_x_158:
        /* <DEDUP_REMOVED lines=12> */
.L_x_161:
[----:B------:R-:W-:Y:S05]  /*6820*/  BSYNC B1 ;  /* 0x0000000000017941 */ /* 0x000fea0003800000 */
.L_x_160:
        /* <DEDUP_REMOVED lines=12> */
.L_x_163:
[----:B------:R-:W-:Y:S05]  /*68f0*/  BSYNC B1 ;  /* 0x0000000000017941 */ /* 0x000fea0003800000 */
.L_x_162:
[----:B-----5:R-:W-:Y:S01]  /*6900*/  LOP3.LUT R7, R7, 0xff, RZ, 0xc0, !PT ;  /* 0x000000ff07077812 */ /* 0x020fe200078ec0ff */
[----:B------:R-:W-:Y:S01]  /*6910*/  BSSY B1, `(.L_x_164) ;  /* 0x000000b000017945 */ /* 0x000fe20003800000 */
[----:B------:R-:W-:Y:S02]  /*6920*/  ISETP.LT.OR P2, PT, R33, 0x39, !P1 ;  /* 0x000000392100780c */ /* 0x000fe40004f41670 */
[----:B------:R-:W-:-:S05]  /*6930*/  F2FP.F16.E4M3.UNPACK_B R7, R7 ;  /* 0x00000007ff07723e */ /* 0x000fca00020006ff */
[----:B012---:R-:W-:-:S05]  /*6940*/  HADD2.F32 R16, -RZ, R7.H0_H0 ;  /* 0x20000007ff107230 */ /* 0x007fca0000004100 */
[----:B------:R-:W-:-:S04]  /*6950*/  FMUL R7, R16, R9 ;  /* 0x0000000910077220 */ /* 0x000fc80000400000 */
[----:B------:R-:W-:-:S05]  /*6960*/  FFMA R7, R18, R8, R7 ;  /* 0x0000000812077223 */ /* 0x000fca0000000007 */
[----:B------:R-:W-:Y:S02]  /*6970*/  F2FP.SATFINITE.E4M3.F32.PACK_AB_MERGE_C R17, RZ, R7, RZ ;  /* 0x00000007ff11723e */ /* 0x000fe400048070ff */
[----:B------:R-:W-:-:S03]  /*6980*/  PRMT R7, RZ, 0x7610, R7 ;  /* 0x00007610ff077816 */ /* 0x000fc60000000007 */
[----:B------:R0:W-:Y:S01]  /*6990*/  @!P0 STG.E.U8 desc[UR16][R12.64+0x39], R17 ;  /* 0x000039110c008986 */ /* 0x0001e2000c101110 */
[----:B------:R-:W-:Y:S05]  /*69a0*/  @P2 BRA `(.L_x_165) ;  /* 0x0000000000042947 */ /* 0x000fea0003800000 */
[----:B------:R1:W5:Y:S02]  /*69b0*/  LDG.E.U8 R7, desc[UR16][R14.64+0x38] ;  /* 0x000038100e077981 */ /* 0x000364000c1e1100 */
.L_x_165:
[----:B------:R-:W-:Y:S05]  /*69c0*/  BSYNC B1 ;  /* 0x0000000000017941 */ /* 0x000fea0003800000 */
.L_x_164:
        /* <DEDUP_REMOVED lines=12> */
.L_x_167:
[----:B------:R-:W-:Y:S05]  /*6a90*/  BSYNC B1 ;  /* 0x0000000000017941 */ /* 0x000fea0003800000 */
.L_x_166:
[----:B------:R-:W-:Y:S05]  /*6aa0*/  @P1 BRA `(.L_x_168) ;  /* 0x0000001000301947 */ /* 0x000fea0003800000 */
[----:B-----5:R-:W-:-:S04]  /*6ab0*/  LOP3.LUT R7, R7, 0xff, RZ, 0xc0, !PT ;  /* 0x000000ff07077812 */ /* 0x020fc800078ec0ff */
[----:B------:R-:W-:-:S05]  /*6ac0*/  F2FP.F16.E4M3.UNPACK_B R7, R7 ;  /* 0x00000007ff07723e */ /* 0x000fca00020006ff */
[----:B------:R-:W-:-:S05]  /*6ad0*/  HADD2.F32 R12, -RZ, R7.H0_H0 ;  /* 0x20000007ff0c7230 */ /* 0x000fca0000004100 */
[----:B------:R-:W-:-:S04]  /*6ae0*/  FMUL R7, R12, R9 ;  /* 0x000000090c077220 */ /* 0x000fc80000400000 */
[----:B------:R-:W-:-:S05]  /*6af0*/  FFMA R7, R20, R8, R7 ;  /* 0x0000000814077223 */ /* 0x000fca0000000007 */
[----:B------:R-:W-:-:S05]  /*6b00*/  F2FP.SATFINITE.E4M3.F32.PACK_AB_MERGE_C R7, RZ, R7, RZ ;  /* 0x00000007ff07723e */ /* 0x000fca00048070ff */
[----:B------:R0:W-:Y:S01]  /*6b10*/  STG.E.U8 desc[UR16][R10.64+0x39], R7 ;  /* 0x000039070a007986 */ /* 0x0001e2000c101110 */
[----:B------:R-:W-:Y:S05]  /*6b20*/  BRA `(.L_x_168) ;  /* 0x0000001000107947 */ /* 0x000fea0003800000 */
.L_x_39:
[C---:B------:R-:W-:Y:S01]  /*6b30*/  ISETP.GE.AND P0, PT, R34.reuse, 0x1, PT ;  /* 0x000000012200780c */ /* 0x040fe20003f06270 */
[-C--:B--2---:R-:W-:Y:S01]  /*6b40*/  FMUL R147, R147, R8.reuse ;  /* 0x0000000893937220 */ /* 0x084fe20000400000 */
[----:B------:R-:W-:Y:S01]  /*6b50*/  ISETP.GE.AND P2, PT, R34, 0x9, PT ;  /* 0x000000092200780c */ /* 0x000fe20003f46270 */
[-C--:B------:R-:W-:Y:S01]  /*6b60*/  FMUL R142, R142, R8.reuse ;  /* 0x000000088e8e7220 */ /* 0x080fe20000400000 */
[----:B------:R-:W-:Y:S01]  /*6b70*/  ISETP.LT.OR P1, PT, R33, 0x1, !P0 ;  /* 0x000000012100780c */ /* 0x000fe20004721670 */
[-C--:B------:R-:W-:Y:S01]  /*6b80*/  FMUL R145, R145, R8.reuse ;  /* 0x0000000891917220 */ /* 0x080fe20000400000 */
[----:B------:R-:W-:Y:S01]  /*6b90*/  F2FP.SATFINITE.E4M3.F32.PACK_AB_MERGE_C R147, RZ, R147, RZ ;  /* 0x00000093ff93723e */ /* 0x000fe200048070ff */
[-C--:B------:R-:W-:Y:S01]  /*6ba0*/  FMUL R140, R140, R8.reuse ;  /* 0x000000088c8c7220 */ /* 0x080fe20000400000 */
[----:B------:R-:W-:Y:S01]  /*6bb0*/  ISETP.LT.OR P4, PT, R33, 0x2, !P0 ;  /* 0x000000022100780c */ /* 0x000fe20004781670 */
[-C--:B------:R-:W-:Y:S01]  /*6bc0*/  FMUL R143, R143, R8.reuse ;  /* 0x000000088f8f7220 */ /* 0x080fe20000400000 */
[C---:B------:R-:W-:Y:S01]  /*6bd0*/  ISETP.LT.OR P5, PT, R33.reuse, 0x1, !P2 ;  /* 0x000000012100780c */ /* 0x040fe200057a1670 */
[-C--:B------:R-:W-:Y:S01]  /*6be0*/  FMUL R138, R138, R8.reuse ;  /* 0x000000088a8a7220 */ /* 0x080fe20000400000 */
[----:B------:R-:W-:Y:S01]  /*6bf0*/  ISETP.LT.OR P6, PT, R33, 0x2, !P2 ;  /* 0x000000022100780c */ /* 0x000fe200057c1670 */
[----:B------:R-:W-:Y:S01]  /*6c00*/  FMUL R141, R141, R8 ;  /* 0x000000088d8d7220 */ /* 0x000fe20000400000 */
[----:B------:R-:W-:Y:S01]  /*6c10*/  F2FP.SATFINITE.E4M3.F32.PACK_AB_MERGE_C R7, RZ, R142, RZ ;  /* 0x0000008eff07723e */ /* 0x000fe200048070ff */
[-C--:B------:R-:W-:Y:S01]  /*6c20*/  FMUL R136, R136, R8.reuse ;  /* 0x0000000888887220 */ /* 0x080fe20000400000 */
[----:B------:R-:W-:Y:S01]  /*6c30*/  F2FP.SATFINITE.E4M3.F32.PACK_AB_MERGE_C R145, RZ, R145, RZ ;  /* 0x00000091ff91723e */ /* 0x000fe200048070ff */
[----:B------:R-:W-:Y:S01]  /*6c40*/  @!P1 STG.E.U8 desc[UR16][R16.64], R147 ;  /* 0x0000009310009986 */ /* 0x000fe2000c101110 */
[----:B------:R-:W-:Y:S01]  /*6c50*/  ISETP.LT.OR P1, PT, R33, 0x9, !P0 ;  /* 0x000000092100780c */ /* 0x000fe20004721670 */
[----:B------:R-:W-:Y:S01]  /*6c60*/  FMUL R139, R139, R8 ;  /* 0x000000088b8b7220 */ /* 0x000fe20000400000 */
[----:B------:R-:W-:Y:S01]  /*6c70*/  F2FP.SATFINITE.E4M3.F32.PACK_AB_MERGE_C R25, RZ, R140, RZ ;  /* 0x0000008cff19723e */ /* 0x000fe200048070ff */
[----:B------:R0:W-:Y:S01]  /*6c80*/  @!P4 STG.E.U8 desc[UR16][R16.64+0x1], R7 ;  /* 0x000001071000c986 */ /* 0x0001e2000c101110 */
[----:B------:R-:W-:Y:S01]  /*6c90*/  F2FP.SATFINITE.E4M3.F32.PACK_AB_MERGE_C R143, RZ, R143, RZ ;  /* 0x0000008fff8f723e */ /* 0x000fe200048070ff */
[-C--:B------:R-:W-:Y:S01]  /*6ca0*/  FMUL R134, R134, R8.reuse ;  /* 0x0000000886867220 */ /* 0x080fe20000400000 */
[C---:B------:R-:W-:Y:S01]  /*6cb0*/  ISETP.LT.OR P4, PT, R33.reuse, 0xa, !P0 ;  /* 0x0000000a2100780c */ /* 0x040fe20004781670 */
[----:B------:R-:W-:Y:S01]  /*6cc0*/  @!P5 STG.E.U8 desc[UR16][R14.64], R145 ;  /* 0x000000910e00d986 */ /* 0x000fe2000c101110 */
[----:B------:R-:W-:Y:S01]  /*6cd0*/  ISETP.LT.OR P5, PT, R33, 0x9, !P2 ;  /* 0x000000092100780c */ /* 0x000fe200057a1670 */
[-C--:B------:R-:W-:Y:S01]  /*6ce0*/  FMUL R137, R137, R8.reuse ;  /* 0x0000000889897220 */ /* 0x080fe20000400000 */
[----:B------:R-:W-:Y:S01]  /*6cf0*/  F2FP.SATFINITE.E4M3.F32.PACK_AB_MERGE_C R141, RZ, R141, RZ ;  /* 0x0000008dff8d723e */ /* 0x000fe200048070ff */
[----:B------:R1:W-:Y:S01]  /*6d00*/  @!P6 STG.E.U8 desc[UR16][R14.64+0x1], R25 ;  /* 0x000001190e00e986 */ /* 0x0003e2000c101110 */
[C---:B------:R-:W-:Y:S01]  /*6d10*/  ISETP.LT.OR P6, PT, R33.reuse, 0xa, !P2 ;  /* 0x0000000a2100780c */ /* 0x040fe200057c1670 */
[-C--:B------:R-:W-:Y:S01]  /*6d20*/  FMUL R132, R132, R8.reuse ;  /* 0x0000000884847220 */ /* 0x080fe20000400000 */
[----:B------:R-:W-:Y:S01]  /*6d30*/  F2FP.SATFINITE.E4M3.F32.PACK_AB_MERGE_C R139, RZ, R139, RZ ;  /* 0x0000008bff8b723e */ /* 0x000fe200048070ff */
[----:B------:R-:W-:Y:S01]  /*6d40*/  @!P1 STG.E.U8 desc[UR16][R16.64+0x8], R143 ;  /* 0x0000088f10009986 */ /* 0x000fe2000c101110 */
[----:B------:R-:W-:Y:S01]  /*6d50*/  ISETP.LT.OR P1, PT, R33, 0x11, !P0 ;  /* 0x000000112100780c */ /* 0x000fe20004721670 */
[----:B------:R-:W-:Y:S01]  /*6d60*/  FMUL R135, R135, R8 ;  /* 0x0000000887877220 */ /* 0x000fe20000400000 */
[----:B0-----:R-:W-:Y:S01]  /*6d70*/  F2FP.SATFINITE.E4M3.F32.PACK_AB_MERGE_C R7, RZ, R138, RZ ;  /* 0x0000008aff07723e */ /* 0x001fe200048070ff */
[-C--:B------:R-:W-:Y:S01]  /*6d80*/  FMUL R130, R130, R8.reuse ;  /* 0x0000000882827220 */ /* 0x080fe20000400000 */
[----:B------:R-:W-:Y:S01]  /*6d90*/  F2FP.SATFINITE.E4M3.F32.PACK_AB_MERGE_C R137, RZ, R137, RZ ;  /* 0x00000089ff89723e */ /* 0x000fe200048070ff */
[----:B------:R-:W-:Y:S01]  /*6da0*/  FMUL R133, R133, R8 ;  /* 0x0000000885857220 */ /* 0x000fe20000400000 */
[----:B------:R-:W-:Y:S01]  /*6db0*/  F2FP.SATFINITE.E4M3.F32.PACK_AB_MERGE_C R135, RZ, R135, RZ ;  /* 0x00000087ff87723e */ /* 0x000fe200048070ff */
[----:B------:R0:W-:Y:S01]  /*6dc0*/  @!P4 STG.E.U8 desc[UR16][R16.64+0x9], R7 ;  /* 0x000009071000c986 */ /* 0x0001e2000c101110 */
[----:B-1----:R-:W-:Y:S01]  /*6dd0*/  F2FP.SATFINITE.E4M3.F32.PACK_AB_MERGE_C R25, RZ, R136, RZ ;  /* 0x00000088ff19723e */ /* 0x002fe200048070ff */
        /* <DEDUP_REMOVED lines=15> */
[-C--:B------:R-:W-:Y:S01]  /*6ed0*/  FMUL R127, R127, R8.reuse ;  /* 0x000000087f7f7220 */ /* 0x080fe20000400000 */
[----:B------:R-:W-:Y:S01]  /*6ee0*/  FMUL R122, R122, R8 ;  /* 0x000000087a7a7220 */ /* 0x000fe20000400000 */
[----:B------:R-:W-:Y:S01]  /*6ef0*/  F2FP.SATFINITE.E4M3.F32.PACK_AB_MERGE_C R129, RZ, R129, RZ ;  /* 0x00000081ff81723e */ /* 0x000fe200048070ff */
[----:B------:R0:W-:Y:S01]  /*6f00*/  @!P4 STG.E.U8 desc[UR16][R16.64+0x11], R7 ;  /* 0x000011071000c986 */ /* 0x0001e2000c101110 */
[----:B-1----:R-:W-:Y:S01]  /*6f10*/  F2FP.SATFINITE.E4M3.F32.PACK_AB_MERGE_C R25, RZ, R132, RZ ;  /* 0x00000084ff19723e */ /* 0x002fe200048070ff */
[-C--:B------:R-:W-:Y:S01]  /*6f20*/  FMUL R125, R125, R8.reuse ;  /* 0x000000087d7d7220 */ /* 0x080fe20000400000 */
[C---:B------:R-:W-:Y:S01]  /*6f30*/  ISETP.LT.OR P4, PT, R33.reuse, 0x1a, !P0 ;  /* 0x0000001a2100780c */ /* 0x040fe20004781670 */
[----:B------:R-:W-:Y:S01]  /*6f40*/  @!P5 STG.E.U8 desc[UR16][R14.64+0x10], R137 ;  /* 0x000010890e00d986 */ /* 0x000fe2000c101110 */
[C---:B------:R-:W-:Y:S01]  /*6f50*/  ISETP.LT.OR P5, PT, R33.reuse, 0x19, !P2 ;  /* 0x000000192100780c */ /* 0x040fe200057a1670 */
[-C--:B------:R-:W-:Y:S01]  /*6f60*/  FMUL R120, R120, R8.reuse ;  /* 0x0000000878787220 */ /* 0x080fe20000400000 */
[----:B------:R-:W-:Y:S01]  /*6f70*/  F2FP.SATFINITE.E4M3.F32.PACK_AB_MERGE_C R127, RZ, R127, RZ ;  /* 0x0000007fff7f723e */ /* 0x000fe200048070ff */
[----:B------:R1:W-:Y:S01]  /*6f80*/  @!P6 STG.E.U8 desc[UR16][R14.64+0x11], R25 ;  /* 0x000011190e00e986 */ /* 0x0003e2000c101110 */
[----:B------:R-:W-:Y:S01]  /*6f90*/  ISETP.LT.OR P6, PT, R33, 0x1a, !P2 ;  /* 0x0000001a2100780c */ /* 0x000fe200057c1670 */
        /* <DEDUP_REMOVED lines=8> */
[-C--:B------:R-:W-:Y:S01]  /*7020*/  FMUL R116, R116, R8.reuse ;  /* 0x0000000874747220 */ /* 0x080fe20000400000 */
[----:B------:R-:W-:Y:S01]  /*7030*/  FMUL R114, R114, R8 ;  /* 0x0000000872727220 */ /* 0x000fe20000400000 */
[----:B-1----:R-:W-:Y:S01]  /*7040*/  F2FP.SATFINITE.E4M3.F32.PACK_AB_MERGE_C R25, RZ, R128, RZ ;  /* 0x00000080ff19723e */ /* 0x002fe200048070ff */
[----:B------:R0:W-:Y:S01]  /*7050*/  @!P4 STG.E.U8 desc[UR16][R16.64+0x19], R7 ;  /* 0x000019071000c986 */ /* 0x0001e2000c101110 */
[----:B------:R-:W-:Y:S01]  /*7060*/  ISETP.LT.OR P4, PT, R33, 0x22, !P0 ;  /* 0x000000222100780c */ /* 0x000fe20004781670 */
[-C--:B------:R-:W-:Y:S01]  /*7070*/  FMUL R119, R119, R8.reuse ;  /* 0x0000000877777220 */ /* 0x080fe20000400000 */
[----:B------:R-:W-:Y:S01]  /*7080*/  F2FP.SATFINITE.E4M3.F32.PACK_AB_MERGE_C R121, RZ, R121, RZ ;  /* 0x00000079ff79723e */ /* 0x000fe200048070ff */
[----:B------:R-:W-:Y:S01]  /*7090*/  @!P5 STG.E.U8 desc[UR16][R14.64+0x18], R133 ;  /* 0x000018850e00d986 */ /* 0x000fe2000c101110 */
[----:B------:R-:W-:Y:S01]  /*70a0*/  ISETP.LT.OR P5, PT, R33, 0x21, !P2 ;  /* 0x000000212100780c */ /* 0x000fe200057a1670 */
[----:B------:R-:W-:Y:S01]  /*70b0*/  FMUL R117, R117, R8 ;  /* 0x0000000875757220 */ /* 0x000fe20000400000 */
[----:B------:R-:W-:Y:S01]  /*70c0*/  F2FP.SATFINITE.E4M3.F32.PACK_AB_MERGE_C R27, RZ, R114, RZ ;  /* 0x00000072ff1b723e */ /* 0x000fe200048070ff */
[----:B------:R1:W-:Y:S01]  /*70d0*/  @!P6 STG.E.U8 desc[UR16][R14.64+0x19], R25 ;  /* 0x000019190e00e986 */ /* 0x0003e2000c101110 */
[----:B------:R-:W-:Y:S01]  /*70e0*/  ISETP.LT.OR P6, PT, R33, 0x22, !P2 ;  /* 0x000000222100780c */ /* 0x000fe200057c1670 */
[-C--:B------:R-:W-:Y:S01]  /*70f0*/  FMUL R112, R112, R8.reuse ;  /* 0x0000000870707220 */ /* 0x080fe20000400000 */
[-C--:B------:R-:W-:Y:S01]  /*7100*/  FMUL R115, R115, R8.reuse ;  /* 0x0000000873737220 */ /* 0x080fe20000400000 */
        /* <DEDUP_REMOVED lines=39> */
[-C--:B------:R-:W-:Y:S01]  /*7380*/  FMUL R103, R103, R8.reuse ;  /* 0x0000000867677220 */ /* 0x080fe20000400000 */
[----:B------:R-:W-:Y:S01]  /*7390*/  @!P1 STG.E.U8 desc[UR16][R16.64+0x30], R123 ;  /* 0x0000307b10009986 */ /* 0x000fe2000c101110 */
[----:B------:R-:W-:Y:S01]  /*73a0*/  ISETP.LT.OR P1, PT, R33, 0x39, !P0 ;  /* 0x000000392100780c */ /* 0x000fe20004721670 */
[-C--:B------:R-:W-:Y:S01]  /*73b0*/  FMUL R101, R101, R8.reuse ;  /* 0x0000000865657220 */ /* 0x080fe20000400000 */
[----:B------:R-:W-:Y:S01]  /*73c0*/  ISETP.LT.OR P0, PT, R33, 0x3a, !P0 ;  /* 0x0000003a2100780c */ /* 0x000fe20004701670 */
[----:B------:R-:W-:Y:S01]  /*73d0*/  FMUL R96, R96, R8 ;  /* 0x0000000860607220 */ /* 0x000fe20000400000 */
[----:B0-----:R-:W-:Y:S01]  /*73e0*/  F2FP.SATFINITE.E4M3.F32.PACK_AB_MERGE_C R7, RZ, R118, RZ ;  /* 0x00000076ff07723e */ /* 0x001fe200048070ff */
[-C--:B------:R-:W-:Y:S01]  /*73f0*/  FMUL R94, R94, R8.reuse ;  /* 0x000000085e5e7220 */ /* 0x080fe20000400000 */
[----:B------:R-:W-:Y:S01]  /*7400*/  F2FP.SATFINITE.E4M3.F32.PACK_AB_MERGE_C R105, RZ, R105, RZ ;  /* 0x00000069ff69723e */ /* 0x000fe200048070ff */
[----:B------:R-:W-:Y:S01]  /*7410*/  FMUL R97, R97, R8 ;  /* 0x0000000861617220 */ /* 0x000fe20000400000 */
[----:B-1----:R-:W-:Y:S01]  /*7420*/  F2FP.SATFINITE.E4M3.F32.PACK_AB_MERGE_C R25, RZ, R116, RZ ;  /* 0x00000074ff19723e */ /* 0x002fe200048070ff */
[----:B------:R0:W-:Y:S01]  /*7430*/  @!P4 STG.E.U8 desc[UR16][R16.64+0x31], R7 ;  /* 0x000031071000c986 */ /* 0x0001e2000c101110 */
[----:B------:R-:W-:Y:S01]  /*7440*/  ISETP.LT.OR P4, PT, R33, 0x39, !P2 ;  /* 0x000000392100780c */ /* 0x000fe20005781670 */
[-C--:B------:R-:W-:Y:S01]  /*7450*/  FMUL R99, R99, R8.reuse ;  /* 0x0000000863637220 */ /* 0x080fe20000400000 */
[----:B------:R-:W-:Y:S01]  /*7460*/  ISETP.LT.OR P2, PT, R33, 0x3a, !P2 ;  /* 0x0000003a2100780c */ /* 0x000fe20005741670 */
[----:B------:R-:W-:Y:S01]  /*7470*/  @!P5 STG.E.U8 desc[UR16][R14.64+0x30], R121 ;  /* 0x000030790e00d986 */ /* 0x000fe2000c101110 */
[----:B------:R-:W-:Y:S01]  /*7480*/  F2FP.SATFINITE.E4M3.F32.PACK_AB_MERGE_C R103, RZ, R103, RZ ;  /* 0x00000067ff67723e */ /* 0x000fe200048070ff */
[-C--:B------:R-:W-:Y:S01]  /*7490*/  FMUL R92, R92, R8.reuse ;  /* 0x000000085c5c7220 */ /* 0x080fe20000400000 */
[----:B------:R-:W-:Y:S01]  /*74a0*/  F2FP.SATFINITE.E4M3.F32.PACK_AB_MERGE_C R101, RZ, R101, RZ ;  /* 0x00000065ff65723e */ /* 0x000fe200048070ff */
[----:B------:R-:W-:Y:S01]  /*74b0*/  @!P6 STG.E.U8 desc[UR16][R14.64+0x31], R25 ;  /* 0x000031190e00e986 */ /* 0x000fe2000c101110 */
[----:B------:R-:W-:Y:S01]  /*74c0*/  F2FP.SATFINITE.E4M3.F32.PACK_AB_MERGE_C R97, RZ, R97, RZ ;  /* 0x00000061ff61723e */ /* 0x000fe200048070ff */
[-C--:B------:R-:W-:Y:S01]  /*74d0*/  FMUL R88, R88, R8.reuse ;  /* 0x0000000858587220 */ /* 0x080fe20000400000 */
[-C--:B------:R-:W-:Y:S01]  /*74e0*/  FMUL R95, R95, R8.reuse ;  /* 0x000000085f5f7220 */ /* 0x080fe20000400000 */
[----:B------:R-:W-:Y:S01]  /*74f0*/  @!P0 STG.E.U8 desc[UR16][R16.64+0x39], R27 ;  /* 0x0000391b10008986 */ /* 0x000fe2000c101110 */
[----:B------:R-:W-:Y:S01]  /*7500*/  ISETP.GE.AND P0, PT, R34, 0x81, PT ;  /* 0x000000812200780c */ /* 0x000fe20003f06270 */
[----:B------:R-:W-:Y:S01]  /*7510*/  FMUL R93, R93, R8 ;  /* 0x000000085d5d7220 */ /* 0x000fe20000400000 */
[----:B0-----:R-:W-:Y:S01]  /*7520*/  F2FP.SATFINITE.E4M3.F32.PACK_AB_MERGE_C R7, RZ, R112, RZ ;  /* 0x00000070ff07723e */ /* 0x001fe200048070ff */
[----:B------:R0:W-:Y:S01]  /*7530*/  @!P1 STG.E.U8 desc[UR16][R16.64+0x38], R119 ;  /* 0x0000387710009986 */ /* 0x0001e2000c101110 */
[C---:B------:R-:W-:Y:S01]  /*7540*/  ISETP.LT.OR P6, PT, R33.reuse, 0x1, !P0 ;  /* 0x000000012100780c */ /* 0x040fe200047c1670 */
[-C--:B------:R-:W-:Y:S01]  /*7550*/  FMUL R90, R90, R8.reuse ;  /* 0x000000085a5a7220 */ /* 0x080fe20000400000 */
[----:B------:R-:W-:Y:S01]  /*7560*/  ISETP.LT.OR P5, PT, R33, 0x2, !P0 ;  /* 0x000000022100780c */ /* 0x000fe200047a1670 */
[----:B------:R-:W-:Y:S01]  /*7570*/  @!P4 STG.E.U8 desc[UR16][R14.64+0x38], R117 ;  /* 0x000038750e00c986 */ /* 0x000fe2000c101110 */
[----:B------:R-:W-:Y:S01]  /*7580*/  ISETP.GE.AND P1, PT, R34, 0x89, PT ;  /* 0x000000892200780c */ /* 0x000fe20003f26270 */
[-C--:B------:R-:W-:Y:S01]  /*7590*/  FMUL R23, R23, R8.reuse ;  /* 0x0000000817177220 */ /* 0x080fe20000400000 */
[----:B------:R-:W-:Y:S01]  /*75a0*/  F2FP.SATFINITE.E4M3.F32.PACK_AB_MERGE_C R99, RZ, R99, RZ ;  /* 0x00000063ff63723e */ /* 0x000fe200048070ff */
[----:B------:R1:W-:Y:S01]  /*75b0*/  @!P2 STG.E.U8 desc[UR16][R14.64+0x39], R7 ;  /* 0x000039070e00a986 */ /* 0x0003e2000c101110 */
[----:B------:R-:W-:Y:S01]  /*75c0*/  ISETP.LT.OR P4, PT, R33, 0x1, !P1 ;  /* 0x000000012100780c */ /* 0x000fe20004f81670 */
[-C--:B------:R-:W-:Y:S01]  /*75d0*/  FMUL R91, R91, R8.reuse ;  /* 0x000000085b5b7220 */ /* 0x080fe20000400000 */
[----:B------:R-:W-:Y:S01]  /*75e0*/  ISETP.LT.OR P2, PT, R33, 0xa, !P0 ;  /* 0x0000000a2100780c */ /* 0x000fe20004741670 */
[----:B------:R-:W-:Y:S01]  /*75f0*/  FMUL R89, R89, R8 ;  /* 0x0000000859597220 */ /* 0x000fe20000400000 */
[----:B0-----:R-:W-:Y:S01]  /*7600*/  F2FP.SATFINITE.E4M3.F32.PACK_AB_MERGE_C R17, RZ, R110, RZ ;  /* 0x0000006eff11723e */ /* 0x001fe200048070ff */
[----:B------:R-:W-:Y:S01]  /*7610*/  @!P6 STG.E.U8 desc[UR16][R12.64], R115 ;  /* 0x000000730c00e986 */ /* 0x000fe2000c101110 */
[C---:B------:R-:W-:Y:S01]  /*7620*/  ISETP.LT.OR P6, PT, R33.reuse, 0x2, !P1 ;  /* 0x000000022100780c */ /* 0x040fe20004fc1670 */
[-C--:B------:R-:W-:Y:S01]  /*7630*/  FMUL R22, R22, R8.reuse ;  /* 0x0000000816167220 */ /* 0x080fe20000400000 */
[----:B------:R-:W-:Y:S01]  /*7640*/  F2FP.SATFINITE.E4M3.F32.PACK_AB_MERGE_C R95, RZ, R95, RZ ;  /* 0x0000005fff5f723e */ /* 0x000fe200048070ff */
[----:B------:R-:W-:Y:S01]  /*7650*/  @!P5 STG.E.U8 desc[UR16][R12.64+0x1], R17 ;  /* 0x000001110c00d986 */ /* 0x000fe2000c101110 */
[----:B------:R-:W-:Y:S01]  /*7660*/  ISETP.LT.OR P5, PT, R33, 0x9, !P0 ;  /* 0x000000092100780c */ /* 0x000fe200047a1670 */
[----:B------:R-:W-:Y:S01]  /*7670*/  FMUL R19, R19, R8 ;  /* 0x0000000813137220 */ /* 0x000fe20000400000 */
[----:B-1----:R-:W-:Y:S01]  /*7680*/  F2FP.SATFINITE.E4M3.F32.PACK_AB_MERGE_C R7, RZ, R108, RZ ;  /* 0x0000006cff07723e */ /* 0x002fe200048070ff */
[----:B------:R-:W-:Y:S01]  /*7690*/  @!P4 STG.E.U8 desc[UR16][R10.64], R113 ;  /* 0x000000710a00c986 */ /* 0x000fe2000c101110 */
[----:B------:R-:W-:Y:S01]  /*76a0*/  F2FP.SATFINITE.E4M3.F32.PACK_AB_MERGE_C R15, RZ, R106, RZ ;  /* 0x0000006aff0f723e */ /* 0x000fe200048070ff */
[-C--:B------:R-:W-:Y:S01]  /*76b0*/  FMUL R18, R18, R8.reuse ;  /* 0x0000000812127220 */ /* 0x080fe20000400000 */
[----:B------:R-:W-:Y:S01]  /*76c0*/  ISETP.LT.OR P4, PT, R33, 0x9, !P1 ;  /* 0x000000092100780c */ /* 0x000fe20004f81670 */
[-C--:B------:R-:W-:Y:S01]  /*76d0*/  FMUL R21, R21, R8.reuse ;  /* 0x0000000815157220 */ /* 0x080fe20000400000 */
[----:B------:R-:W-:Y:S01]  /*76e0*/  F2FP.SATFINITE.E4M3.F32.PACK_AB_MERGE_C R93, RZ, R93, RZ ;  /* 0x0000005dff5d723e */ /* 0x000fe200048070ff */
[----:B------:R0:W-:Y:S01]  /*76f0*/  @!P6 STG.E.U8 desc[UR16][R10.64+0x1], R7 ;  /* 0x000001070a00e986 */ /* 0x0001e2000c101110 */
[C---:B------:R-:W-:Y:S01]  /*7700*/  ISETP.LT.OR P6, PT, R33.reuse, 0xa, !P1 ;  /* 0x0000000a2100780c */ /* 0x040fe20004fc1670 */
[----:B------:R-:W-:Y:S01]  /*7710*/  FMUL R20, R20, R8 ;  /* 0x0000000814147220 */ /* 0x000fe20000400000 */
[----:B------:R-:W-:Y:S01]  /*7720*/  F2FP.SATFINITE.E4M3.F32.PACK_AB_MERGE_C R23, RZ, R23, RZ ;  /* 0x00000017ff17723e */ /* 0x000fe200048070ff */
[----:B------:R1:W-:Y:S01]  /*7730*/  @!P2 STG.E.U8 desc[UR16][R12.64+0x9], R15 ;  /* 0x0000090f0c00a986 */ /* 0x0003e2000c101110 */
[----:B------:R-:W-:-:S02]  /*7740*/  ISETP.LT.OR P2, PT, R33, 0x12, !P0 ;  /* 0x000000122100780c */ /* 0x000fc40004741670 */
[----:B------:R-:W-:Y:S01]  /*7750*/  F2FP.SATFINITE.E4M3.F32.PACK_AB_MERGE_C R91, RZ, R91, RZ ;  /* 0x0000005bff5b723e */ /* 0x000fe200048070ff */
[----:B------:R-:W-:Y:S01]  /*7760*/  @!P5 STG.E.U8 desc[UR16][R12.64+0x8], R109 ;  /* 0x0000086d0c00d986 */ /* 0x000fe2000c101110 */
[C---:B------:R-:W-:Y:S02]  /*7770*/  ISETP.LT.OR P5, PT, R33.reuse, 0x11, !P0 ;  /* 0x000000112100780c */ /* 0x040fe400047a1670 */
[----:B------:R-:W-:Y:S01]  /*7780*/  F2FP.SATFINITE.E4M3.F32.PACK_AB_MERGE_C R89, RZ, R89, RZ ;  /* 0x00000059ff59723e */ /* 0x000fe200048070ff */
[----:B------:R-:W-:Y:S01]  /*7790*/  @!P4 STG.E.U8 desc[UR16][R10.64+0x8], R111 ;  /* 0x0000086f0a00c986 */ /* 0x000fe2000c101110 */
[----:B0-----:R-:W-:Y:S02]  /*77a0*/  F2FP.SATFINITE.E4M3.F32.PACK_AB_MERGE_C R7, RZ, R104, RZ ;  /* 0x00000068ff07723e */ /* 0x001fe400048070ff */
[C---:B------:R-:W-:Y:S02]  /*77b0*/  ISETP.LT.OR P4, PT, R33.reuse, 0x11, !P1 ;  /* 0x000000112100780c */ /* 0x040fe40004f81670 */
[----:B-1----:R-:W-:Y:S01]  /*77c0*/  F2FP.SATFINITE.E4M3.F32.PACK_AB_MERGE_C R15, RZ, R100, RZ ;  /* 0x00000064ff0f723e */ /* 0x002fe200048070ff */
[----:B------:R0:W-:Y:S01]  /*77d0*/  @!P6 STG.E.U8 desc[UR16][R10.64+0x9], R7 ;  /* 0x000009070a00e986 */ /* 0x0001e2000c101110 */
[----:B------:R-:W-:-:S02]  /*77e0*/  ISETP.LT.OR P6, PT, R33, 0x12, !P1 ;  /* 0x000000122100780c */ /* 0x000fc40004fc1670 */
[----:B------:R-:W-:Y:S01]  /*77f0*/  F2FP.SATFINITE.E4M3.F32.PACK_AB_MERGE_C R19, RZ, R19, RZ ;  /* 0x00000013ff13723e */ /* 0x000fe200048070ff */
[----:B------:R1:W-:Y:S01]  /*7800*/  @!P2 STG.E.U8 desc[UR16][R12.64+0x11], R15 ;  /* 0x0000110f0c00a986 */ /* 0x0003e2000c101110 */
[C---:B------:R-:W-:Y:S02]  /*7810*/  ISETP.LT.OR P2, PT, R33.reuse, 0x1a, !P0 ;  /* 0x0000001a2100780c */ /* 0x040fe40004741670 */
[----:B------:R-:W-:Y:S01]  /*7820*/  F2FP.SATFINITE.E4M3.F32.PACK_AB_MERGE_C R21, RZ, R21, RZ ;  /* 0x00000015ff15723e */ /* 0x000fe200048070ff */
[----:B------:R-:W-:Y:S01]  /*7830*/  @!P5 STG.E.U8 desc[UR16][R12.64+0x10], R107 ;  /* 0x0000106b0c00d986 */ /* 0x000fe2000c101110 */
[----:B------:R-:W-:Y:S02]  /*7840*/  ISETP.LT.OR P5, PT, R33, 0x19, !P0 ;  /* 0x000000192100780c */ /* 0x000fe400047a1670 */
[----:B------:R-:W-:Y:S01]  /*7850*/  F2FP.SATFINITE.E4M3.F32.PACK_AB_MERGE_C R17, RZ, R20, RZ ;  /* 0x00000014ff11723e */ /* 0x000fe200048070ff */
[----:B------:R-:W-:Y:S01]  /*7860*/  @!P4 STG.E.U8 desc[UR16][R10.64+0x10], R105 ;  /* 0x000010690a00c986 */ /* 0x000fe2000c101110 */
[----:B0-----:R-:W-:-:S02]  /*7870*/  F2FP.SATFINITE.E4M3.F32.PACK_AB_MERGE_C R7, RZ, R102, RZ ;  /* 0x00000066ff07723e */ /* 0x001fc400048070ff */
[C---:B------:R-:W-:Y:S02]  /*7880*/  ISETP.LT.OR P4, PT, R33.reuse, 0x19, !P1 ;  /* 0x000000192100780c */ /* 0x040fe40004f81670 */
[----:B-1----:R-:W-:Y:S01]  /*7890*/  F2FP.SATFINITE.E4M3.F32.PACK_AB_MERGE_C R15, RZ, R98, RZ ;  /* 0x00000062ff0f723e */ /* 0x002fe200048070ff */
[----:B------:R0:W-:Y:S01]  /*78a0*/  @!P6 STG.E.U8 desc[UR16][R10.64+0x11], R7 ;  /* 0x000011070a00e986 */ /* 0x0001e2000c101110 */
[----:B------:R-:W-:-:S03]  /*78b0*/  ISETP.LT.OR P6, PT, R33, 0x1a, !P1 ;  /* 0x0000001a2100780c */ /* 0x000fc60004fc1670 */
[----:B------:R1:W-:Y:S01]  /*78c0*/  @!P2 STG.E.U8 desc[UR16][R12.64+0x19], R15 ;  /* 0x0000190f0c00a986 */ /* 0x0003e2000c101110 */
[----:B------:R-:W-:-:S03]  /*78d0*/  ISETP.LT.OR P2, PT, R33, 0x22, !P0 ;  /* 0x000000222100780c */ /* 0x000fc60004741670 */
[----:B------:R-:W-:Y:S01]  /*78e0*/  @!P5 STG.E.U8 desc[UR16][R12.64+0x18], R103 ;  /* 0x000018670c00d986 */ /* 0x000fe2000c101110 */
[C---:B------:R-:W-:Y:S02]  /*78f0*/  ISETP.LT.OR P5, PT, R33.reuse, 0x21, !P0 ;  /* 0x000000212100780c */ /* 0x040fe400047a1670 */
[----:B0-----:R-:W-:Y:S01]  /*7900*/  F2FP.SATFINITE.E4M3.F32.PACK_AB_MERGE_C R7, RZ, R96, RZ ;  /* 0x00000060ff07723e */ /* 0x001fe200048070ff */
[----:B------:R-:W-:Y:S01]  /*7910*/  @!P4 STG.E.U8 desc[UR16][R10.64+0x18], R101 ;  /* 0x000018650a00c986 */ /* 0x000fe2000c101110 */
        /* <DEDUP_REMOVED lines=25> */
[C---:B------:R-:W-:Y:S02]  /*7ab0*/  ISETP.LT.OR P2, PT, R33.reuse, 0x39, !P0 ;  /* 0x000000392100780c */ /* 0x040fe40004741670 */
[C---:B------:R-:W-:Y:S01]  /*7ac0*/  ISETP.LT.OR P0, PT, R33.reuse, 0x3a, !P0 ;  /* 0x0000003a2100780c */ /* 0x040fe20004701670 */
[----:B------:R1:W-:Y:S01]  /*7ad0*/  @!P5 STG.E.U8 desc[UR16][R12.64+0x30], R91 ;  /* 0x0000305b0c00d986 */ /* 0x0003e2000c101110 */
[C---:B------:R-:W-:Y:S02]  /*7ae0*/  ISETP.LT.OR P5, PT, R33.reuse, 0x39, !P1 ;  /* 0x000000392100780c */ /* 0x040fe40004fa1670 */
[----:B------:R-:W-:Y:S01]  /*7af0*/  ISETP.LT.OR P1, PT, R33, 0x3a, !P1 ;  /* 0x0000003a2100780c */ /* 0x000fe20004f21670 */
[----:B------:R1:W-:Y:S01]  /*7b00*/  @!P4 STG.E.U8 desc[UR16][R10.64+0x30], R89 ;  /* 0x000030590a00c986 */ /* 0x0003e2000c101110 */
[----:B0-----:R-:W-:-:S05]  /*7b10*/  F2FP.SATFINITE.E4M3.F32.PACK_AB_MERGE_C R7, RZ, R22, RZ ;  /* 0x00000016ff07723e */ /* 0x001fca00048070ff */
[----:B------:R1:W-:Y:S04]  /*7b20*/  @!P6 STG.E.U8 desc[UR16][R10.64+0x31], R7 ;  /* 0x000031070a00e986 */ /* 0x0003e8000c101110 */
[----:B------:R1:W-:Y:S04]  /*7b30*/  @!P2 STG.E.U8 desc[UR16][R12.64+0x38], R19 ;  /* 0x000038130c00a986 */ /* 0x0003e8000c101110 */
[----:B------:R1:W-:Y:S04]  /*7b40*/  @!P0 STG.E.U8 desc[UR16][R12.64+0x39], R15 ;  /* 0x0000390f0c008986 */ /* 0x0003e8000c101110 */
[----:B------:R1:W-:Y:S04]  /*7b50*/  @!P5 STG.E.U8 desc[UR16][R10.64+0x38], R21 ;  /* 0x000038150a00d986 */ /* 0x0003e8000c101110 */
[----:B------:R1:W-:Y:S02]  /*7b60*/  @!P1 STG.E.U8 desc[UR16][R10.64+0x39], R17 ;  /* 0x000039110a009986 */ /* 0x0003e4000c101110 */
.L_x_168:
[----:B------:R-:W-:Y:S05]  /*7b70*/  BSYNC B0 ;  /* 0x0000000000007941 */ /* 0x000fea0003800000 */
.L_x_38:
[----:B------:R-:W-:Y:S01]  /*7b80*/  ULDC UR6, c[0x0][0xc] ;  /* 0x0000030000067ab9 */ /* 0x000fe20000000800 */
[----:B------:R-:W-:Y:S01]  /*7b90*/  ULDC UR7, c[0x0][0x10] ;  /* 0x0000040000077ab9 */ /* 0x000fe20000000800 */
[----:B01---5:R-:W0:Y:S01]  /*7ba0*/  LDC R7, c[0x0][0x14] ;  /* 0x00000500ff077b82 */ /* 0x023e220000000800 */
[----:B------:R-:W-:Y:S01]  /*7bb0*/  UIMAD.WIDE.U32 UR6, UR6, UR7, URZ ;  /* 0x00000007060672a5 */ /* 0x000fe2000f8e003f */
[----:B------:R-:W-:Y:S01]  /*7bc0*/  PRMT R10, RZ, 0x7610, R10 ;  /* 0x00007610ff0a7816 */ /* 0x000fe2000000000a */
[----:B------:R-:W-:-:S04]  /*7bd0*/  IMAD.MOV.U32 R11, RZ, RZ, -0x1 ;  /* 0xffffffffff0b7424 */ /* 0x000fc800078e00ff */
[----:B0-----:R-:W-:-:S04]  /*7be0*/  IMAD.WIDE.U32 R2, R7, UR6, R2 ;  /* 0x0000000607027c25 */ /* 0x001fc8000f8e0002 */
[----:B------:R-:W-:Y:S01]  /*7bf0*/  IMAD R7, R7, UR7, RZ ;  /* 0x0000000707077c24 */ /* 0x000fe2000f8e02ff */
[----:B------:R-:W-:Y:S02]  /*7c00*/  ULDC.64 UR6, c[0x0][0x650] ;  /* 0x0001940000067ab9 */ /* 0x000fe40000000a00 */
[----:B------:R-:W-:Y:S01]  /*7c10*/  ISETP.GE.U32.AND P0, PT, R2, UR6, PT ;  /* 0x0000000602007c0c */ /* 0x000fe2000bf06070 */
[----:B------:R-:W-:Y:S02]  /*7c20*/  IMAD.IADD R3, R3, 0x1, R7 ;  /* 0x0000000103037824 */ /* 0x000fe400078e0207 */
[----:B------:R-:W-:-:S03]  /*7c30*/  IMAD.MOV.U32 R7, RZ, RZ, -0x1 ;  /* 0xffffffffff077424 */ /* 0x000fc600078e00ff */
[----:B------:R-:W-:-:S13]  /*7c40*/  ISETP.GE.U32.AND.EX P0, PT, R3, UR7, PT, P0 ;  /* 0x0000000703007c0c */ /* 0x000fda000bf06100 */
[----:B------:R-:W-:Y:S05]  /*7c50*/  @P0 BRA `(.L_x_169) ;  /* 0x0000000400600947 */ /* 0x000fea0003800000 */
[----:B------:R-:W0:Y:S01]  /*7c60*/  S2R R22, SR_CTAID.X ;  /* 0x0000000000167919 */ /* 0x000e220000002500 */
[----:B------:R-:W1:Y:S01]  /*7c70*/  LDC.64 R16, c[0x0][0x628] ;  /* 0x00018a00ff107b82 */ /* 0x000e620000000a00 */
[----:B------:R-:W-:Y:S01]  /*7c80*/  ULDC UR6, c[0x0][0x150] ;  /* 0x0000540000067ab9 */ /* 0x000fe20000000800 */
[----:B--234-:R-:W-:Y:S01]  /*7c90*/  IMAD.MOV.U32 R14, RZ, RZ, R2 ;  /* 0x000000ffff0e7224 */ /* 0x01cfe200078e0002 */
[----:B------:R-:W2:Y:S01]  /*7ca0*/  S2R R24, SR_CTAID.Y ;  /* 0x0000000000187919 */ /* 0x000ea20000002600 */
[----:B------:R-:W-:-:S04]  /*7cb0*/  IMAD.MOV.U32 R15, RZ, RZ, R3 ;  /* 0x000000ffff0f7224 */ /* 0x000fc800078e0003 */
[----:B------:R-:W3:Y:S08]  /*7cc0*/  LDC R25, c[0x0][0x144] ;  /* 0x00005100ff197b82 */ /* 0x000ef00000000800 */
[----:B------:R-:W4:Y:S08]  /*7cd0*/  LDC R18, c[0x0][0x630] ;  /* 0x00018c00ff127b82 */ /* 0x000f300000000800 */
[----:B------:R-:W2:Y:S01]  /*7ce0*/  LDC.64 R20, c[0x0][0x620] ;  /* 0x00018800ff147b82 */ /* 0x000ea20000000a00 */
[----:B-1----:R-:W-:-:S04]  /*7cf0*/  ISETP.NE.U32.AND P0, PT, R16, RZ, PT ;  /* 0x000000ff1000720c */ /* 0x002fc80003f05070 */
[----:B------:R-:W-:Y:S02]  /*7d00*/  ISETP.NE.AND.EX P0, PT, R17, RZ, PT, P0 ;  /* 0x000000ff1100720c */ /* 0x000fe40003f05300 */
[----:B0-----:R-:W-:-:S05]  /*7d10*/  I2FP.F32.U32 R7, R22 ;  /* 0x0000001600077245 */ /* 0x001fca0000201000 */
[----:B------:R-:W-:-:S04]  /*7d20*/  FMUL R7, R7, UR6 ;  /* 0x0000000607077c20 */ /* 0x000fc80008400000 */
[----:B------:R0:W1:Y:S02]  /*7d30*/  F2I.U32.TRUNC.NTZ R23, R7 ;  /* 0x0000000700177305 */ /* 0x000064000020f000 */
[----:B---34-:R-:W-:Y:S05]  /*7d40*/  @!P0 BRA `(.L_x_170) ;  /* 0x0000000000288947 */ /* 0x018fea0003800000 */
[----:B0-----:R-:W0:Y:S02]  /*7d50*/  LDC R7, c[0x0][0x634] ;  /* 0x00018d00ff077b82 */ /* 0x001e240000000800 */
        /* <DEDUP_REMOVED lines=9> */
.L_x_170:
[-CC-:B------:R-:W-:Y:S01]  /*7df0*/  SHF.R.U64 R19, R14, R18.reuse, R15.reuse ;  /* 0x000000120e137219 */ /* 0x180fe2000000120f */
[----:B------:R-:W3:Y:S01]  /*7e00*/  LDC.64 R30, c[0x0][0x640] ;  /* 0x00019000ff1e7b82 */ /* 0x000ee20000000a00 */
[----:B0-----:R-:W-:Y:S01]  /*7e10*/  SHF.R.U32.HI R7, RZ, R18, R15 ;  /* 0x00000012ff077219 */ /* 0x001fe2000001160f */
[----:B-1----:R-:W-:Y:S01]  /*7e20*/  IMAD.MOV R23, RZ, RZ, -R23 ;  /* 0x000000ffff177224 */ /* 0x002fe200078e0a17 */
[----:B------:R-:W-:Y:S01]  /*7e30*/  IADD3 R13, P0, RZ, -R19, RZ ;  /* 0x80000013ff0d7210 */ /* 0x000fe20007f1e0ff */
[----:B------:R-:W-:Y:S02]  /*7e40*/  ULDC UR6, c[0x0][0x154] ;  /* 0x0000550000067ab9 */ /* 0x000fe40000000800 */
[----:B------:R-:W-:Y:S02]  /*7e50*/  IMAD R25, R25, R23, R22 ;  /* 0x0000001719197224 */ /* 0x000fe400078e0216 */
[----:B------:R-:W0:Y:S01]  /*7e60*/  LDC R14, c[0x0][0x618] ;  /* 0x00018600ff0e7b82 */ /* 0x000e220000000800 */
[----:B------:R-:W-:-:S02]  /*7e70*/  IMAD.X R7, RZ, RZ, ~R7, P0 ;  /* 0x000000ffff077224 */ /* 0x000fc400000e0e07 */
[----:B--2---:R-:W-:-:S04]  /*7e80*/  IMAD.WIDE.U32 R10, R13, R20, R2 ;  /* 0x000000140d0a7225 */ /* 0x004fc800078e0002 */
[----:B------:R-:W-:Y:S01]  /*7e90*/  IMAD R12, R7, R20, RZ ;  /* 0x00000014070c7224 */ /* 0x000fe200078e02ff */
[----:B------:R-:W1:Y:S03]  /*7ea0*/  LDC R26, c[0x0][0x608] ;  /* 0x00018200ff1a7b82 */ /* 0x000e660000000800 */
[----:B------:R-:W-:Y:S02]  /*7eb0*/  IMAD R7, R13, R21, R12 ;  /* 0x000000150d077224 */ /* 0x000fe400078e020c */
[----:B------:R-:W-:Y:S02]  /*7ec0*/  IMAD.MOV.U32 R13, RZ, RZ, 0x1 ;  /* 0x00000001ff0d7424 */ /* 0x000fe400078e00ff */
[----:B------:R-:W-:Y:S01]  /*7ed0*/  IMAD.IADD R7, R11, 0x1, R7 ;  /* 0x000000010b077824 */ /* 0x000fe200078e0207 */
[----:B------:R-:W2:Y:S01]  /*7ee0*/  LDC R28, c[0x0][0x658] ;  /* 0x00019600ff1c7b82 */ /* 0x000ea20000000800 */
[----:B------:R-:W-:-:S02]  /*7ef0*/  I2FP.F32.U32 R11, R24 ;  /* 0x00000018000b7245 */ /* 0x000fc40000201000 */
[----:B---3--:R-:W-:-:S03]  /*7f00*/  ISETP.NE.U32.AND P0, PT, R30, RZ, PT ;  /* 0x000000ff1e00720c */ /* 0x008fc60003f05070 */
[----:B------:R-:W-:Y:S01]  /*7f10*/  FMUL R12, R11, UR6 ;  /* 0x000000060b0c7c20 */ /* 0x000fe20008400000 */
[----:B------:R-:W-:Y:S01]  /*7f20*/  ISETP.NE.AND.EX P0, PT, R31, RZ, PT, P0 ;  /* 0x000000ff1f00720c */ /* 0x000fe20003f05300 */
[----:B------:R-:W3:Y:S01]  /*7f30*/  LDC R23, c[0x0][0x148] ;  /* 0x00005200ff177b82 */ /* 0x000ee20000000800 */
[-CC-:B0-----:R-:W-:Y:S01]  /*7f40*/  SHF.R.U64 R18, R10, R14.reuse, R7.reuse ;  /* 0x0000000e0a127219 */ /* 0x181fe20000001207 */
[----:B------:R0:W4:Y:S01]  /*7f50*/  F2I.U32.TRUNC.NTZ R20, R12 ;  /* 0x0000000c00147305 */ /* 0x000122000020f000 */
[----:B------:R-:W-:Y:S01]  /*7f60*/  SHF.R.U32.HI R7, RZ, R14, R7 ;  /* 0x0000000eff077219 */ /* 0x000fe20000011607 */
[----:B------:R-:W-:-:S04]  /*7f70*/  IMAD.MOV.U32 R11, RZ, RZ, -0x1 ;  /* 0xffffffffff0b7424 */ /* 0x000fc800078e00ff */
[----:B------:R-:W0:Y:S01]  /*7f80*/  LDC R22, c[0x0][0x600] ;  /* 0x00018000ff167b82 */ /* 0x000e220000000800 */
[-CC-:B-1----:R-:W-:Y:S02]  /*7f90*/  SHF.R.U64 R16, R18, R26.reuse, R7.reuse ;  /* 0x0000001a12107219 */ /* 0x182fe40000001207 */
[----:B------:R-:W-:-:S05]  /*7fa0*/  SHF.R.U32.HI R7, RZ, R26, R7 ;  /* 0x0000001aff077219 */ /* 0x000fca0000011607 */
[----:B------:R-:W1:Y:S01]  /*7fb0*/  LDC R29, c[0x0][0x648] ;  /* 0x00019200ff1d7b82 */ /* 0x000e620000000800 */
[-C--:B--2---:R-:W-:Y:S02]  /*7fc0*/  SHF.L.U32 R10, R11, R28.reuse, RZ ;  /* 0x0000001c0b0a7219 */ /* 0x084fe400000006ff */
[-CC-:B------:R-:W-:Y:S02]  /*7fd0*/  SHF.R.U64 R21, R16, R28.reuse, R7.reuse ;  /* 0x0000001c10157219 */ /* 0x180fe40000001207 */
[----:B------:R-:W-:Y:S02]  /*7fe0*/  SHF.R.U32.HI R11, RZ, R28, R7 ;  /* 0x0000001cff0b7219 */ /* 0x000fe40000011607 */
[----:B------:R-:W-:Y:S01]  /*7ff0*/  LOP3.LUT R27, RZ, R10, RZ, 0x33, !PT ;  /* 0x0000000aff1b7212 */ /* 0x000fe200078e33ff */
[----:B------:R-:W2:Y:S01]  /*8000*/  LDC R33, c[0x0][0x638] ;  /* 0x00018e00ff217b82 */ /* 0x000ea20000000800 */
[----:B------:R-:W-:Y:S01]  /*8010*/  SHF.L.U32 R28, R13, R28, RZ ;  /* 0x0000001c0d1c7219 */ /* 0x000fe200000006ff */
[----:B------:R-:W-:-:S06]  /*8020*/  IMAD.MOV.U32 R10, RZ, RZ, R21 ;  /* 0x000000ffff0a7224 */ /* 0x000fcc00078e0015 */
[----:B------:R-:W0:Y:S01]  /*8030*/  LDC R34, c[0x0][0x610] ;  /* 0x00018400ff227b82 */ /* 0x000e220000000800 */
[----:B----4-:R-:W-:Y:S05]  /*8040*/  @!P0 BRA `(.L_x_171) ;  /* 0x0000000000288947 */ /* 0x010fea0003800000 */
[----:B------:R-:W4:Y:S02]  /*8050*/  LDC R10, c[0x0][0x64c] ;  /* 0x00019300ff0a7b82 */ /* 0x000f240000000800 */
[----:B----4-:R-:W-:-:S05]  /*8060*/  IADD3 R7, P0, R21, R10, RZ ;  /* 0x0000000a15077210 */ /* 0x010fca0007f1e0ff */
[----:B------:R-:W-:-:S04]  /*8070*/  IMAD.X R17, RZ, RZ, R11, P0 ;  /* 0x000000ffff117224 */ /* 0x000fc800000e060b */
[----:B------:R-:W-:-:S04]  /*8080*/  IMAD.WIDE.U32 R10, R17, R30, RZ ;  /* 0x0000001e110a7225 */ /* 0x000fc800078e00ff */
[----:B0-----:R-:W-:-:S04]  /*8090*/  IMAD.WIDE.U32 R12, P0, R7, R31, R10 ;  /* 0x0000001f070c7225 */ /* 0x001fc8000780000a */
[----:B------:R-:W-:-:S04]  /*80a0*/  IMAD.WIDE.U32 R10, R7, R30, RZ ;  /* 0x0000001e070a7225 */ /* 0x000fc800078e00ff */
[----:B------:R-:W-:Y:S01]  /*80b0*/  IMAD.X R15, RZ, RZ, RZ, P0 ;  /* 0x000000ffff0f7224 */ /* 0x000fe200000e06ff */
[----:B------:R-:W-:Y:S01]  /*80c0*/  IADD3 RZ, P0, R11, R12, RZ ;  /* 0x0000000c0bff7210 */ /* 0x000fe20007f1e0ff */
[----:B------:R-:W-:-:S04]  /*80d0*/  IMAD.MOV.U32 R14, RZ, RZ, R13 ;  /* 0x000000ffff0e7224 */ /* 0x000fc800078e000d */
[----:B------:R-:W-:-:S08]  /*80e0*/  IMAD.WIDE.U32.X R10, R17, R31, R14, P0 ;  /* 0x0000001f110a7225 */ /* 0x000fd000000e040e */
.L_x_171:
[----:B-1----:R-:W-:Y:S01]  /*80f0*/  SHF.R.U64 R7, R10, R29, R11 ;  /* 0x0000001d0a077219 */ /* 0x002fe2000000120b */
[----:B0-----:R-:W-:Y:S01]  /*8100*/  VIADD R11, R22, 0xffffffff ;  /* 0xffffffff160b7836 */ /* 0x001fe20000000000 */
[----:B------:R-:W-:Y:S01]  /*8110*/  LOP3.LUT R32, R16, R27, RZ, 0xc0, !PT ;  /* 0x0000001b10207212 */ /* 0x000fe200078ec0ff */
[----:B------:R-:W-:Y:S02]  /*8120*/  IMAD.MOV R20, RZ, RZ, -R20 ;  /* 0x000000ffff147224 */ /* 0x000fe400078e0a14 */
[----:B------:R-:W-:Y:S01]  /*8130*/  IMAD.MOV R10, RZ, RZ, -R7 ;  /* 0x000000ffff0a7224 */ /* 0x000fe200078e0a07 */
[----:B------:R-:W-:Y:S01]  /*8140*/  LOP3.LUT R18, R18, R11, RZ, 0xc0, !PT ;  /* 0x0000000b12127212 */ /* 0x000fe200078ec0ff */
[----:B------:R-:W-:Y:S02]  /*8150*/  IMAD R32, R28, R7, R32 ;  /* 0x000000071c207224 */ /* 0x000fe400078e0220 */
[----:B---3--:R-:W-:Y:S02]  /*8160*/  @P3 IMAD R25, R23, R20, R24 ;  /* 0x0000001417193224 */ /* 0x008fe400078e0218 */
[----:B--2---:R-:W-:-:S02]  /*8170*/  IMAD R7, R10, R33, R21 ;  /* 0x000000210a077224 */ /* 0x004fc400078e0215 */
[----:B------:R-:W-:Y:S02]  /*8180*/  IMAD R32, R32, R34, R25 ;  /* 0x0000002220207224 */ /* 0x000fe400078e0219 */
[----:B------:R-:W-:Y:S02]  /*8190*/  IMAD R7, R7, R22, R18 ;  /* 0x0000001607077224 */ /* 0x000fe400078e0212 */
[----:B------:R-:W-:-:S03]  /*81a0*/  IMAD.MOV.U32 R10, RZ, RZ, 0x1 ;  /* 0x00000001ff0a7424 */ /* 0x000fc600078e00ff */
[----:B------:R-:W-:Y:S02]  /*81b0*/  SEL R11, R7, R32, !P3 ;  /* 0x00000020070b7207 */ /* 0x000fe40005800000 */
[----:B------:R-:W-:Y:S01]  /*81c0*/  SEL R32, R32, R7, !P3 ;  /* 0x0000000720207207 */ /* 0x000fe20005800000 */
[----:B------:R-:W-:-:S07]  /*81d0*/  IMAD.MOV.U32 R7, RZ, RZ, R19 ;  /* 0x000000ffff077224 */ /* 0x000fce00078e0013 */
.L_x_169:
[----:B------:R-:W-:Y:S01]  /*81e0*/  LOP3.LUT P0, RZ, R10, 0xff, RZ, 0xc0, !PT ;  /* 0x000000ff0aff7812 */ /* 0x000fe2000780c0ff */
[----:B------:R-:W-:-:S12]  /*81f0*/  IMAD.MOV.U32 R10, RZ, RZ, R32 ;  /* 0x000000ffff0a7224 */ /* 0x000fd800078e0020 */
[----:B------:R-:W-:Y:S05]  /*8200*/  @P0 BRA `(.L_x_172) ;  /* 0xffffff90008c0947 */ /* 0x000fea000383ffff */
[----:B------:R-:W-:Y:S05]  /*8210*/  EXIT ;  /* 0x000000000000794d */ /* 0x000fea0003800000 */
.L_x_8:
[----:B-1----:R-:W-:Y:S01]  /*8220*/  ULDC.64 UR4, c[0x0][0x650] ;  /* 0x0001940000047ab9 */ /* 0x002fe20000000a00 */
        /* <DEDUP_REMOVED lines=25> */
.L_x_174:
[----:B------:R-:W0:Y:S01]  /*83c0*/  LDC.64 R28, c[0x0][0x640] ;  /* 0x00019000ff1c7b82 */ /* 0x000e220000000a00 */
[-CC-:B------:R-:W-:Y:S01]  /*83d0*/  SHF.R.U64 R21, R16, R6.reuse, R17.reuse ;  /* 0x0000000610157219 */ /* 0x180fe20000001211 */
[----:B------:R-:W-:Y:S01]  /*83e0*/  IMAD.MOV.U32 R31, RZ, RZ, 0x1 ;  /* 0x00000001ff1f7424 */ /* 0x000fe200078e00ff */
[----:B------:R-:W-:Y:S02]  /*83f0*/  SHF.R.U32.HI R5, RZ, R6, R17 ;  /* 0x00000006ff057219 */ /* 0x000fe40000011611 */
        /* <DEDUP_REMOVED lines=9> */
[----:B0-----:R-:W-:Y:S01]  /*8490*/  ISETP.NE.U32.AND P0, PT, R28, RZ, PT ;  /* 0x000000ff1c00720c */ /* 0x001fe20003f05070 */
[----:B------:R-:W-:-:S03]  /*84a0*/  IMAD.MOV.U32 R11, RZ, RZ, -0x1 ;  /* 0xffffffffff0b7424 */ /* 0x000fc600078e00ff */
[----:B------:R-:W-:Y:S02]  /*84b0*/  ISETP.NE.AND.EX P0, PT, R29, RZ, PT, P0 ;  /* 0x000000ff1d00720c */ /* 0x000fe40003f05300 */
[----:B------:R-:W0:Y:S01]  /*84c0*/  LDC R24, c[0x0][0x600] ;  /* 0x00018000ff187b82 */ /* 0x000e220000000800 */
[-CC-:B-1----:R-:W-:Y:S02]  /*84d0*/  SHF.R.U64 R18, R10, R14.reuse, R5.reuse ;  /* 0x0000000e0a127219 */ /* 0x182fe40000001205 */
[----:B------:R-:W-:-:S05]  /*84e0*/  SHF.R.U32.HI R5, RZ, R14, R5 ;  /* 0x0000000eff057219 */ /* 0x000fca0000011605 */
        /* <DEDUP_REMOVED lines=21> */
.L_x_175:
[----:B-1----:R-:W-:Y:S01]  /*8640*/  SHF.R.U64 R6, R10, R25, R11 ;  /* 0x000000190a067219 */ /* 0x002fe2000000120b */
[----:B0-----:R-:W-:Y:S01]  /*8650*/  VIADD R11, R24, 0xffffffff ;  /* 0xffffffff180b7836 */ /* 0x001fe20000000000 */
[----:B------:R-:W-:Y:S01]  /*8660*/  SHF.L.U32 R9, R31, R26, RZ ;  /* 0x0000001a1f097219 */ /* 0x000fe200000006ff */
[----:B------:R-:W-:Y:S01]  /*8670*/  @P3 IMAD R12, R13, R20, R8 ;  /* 0x000000140d0c3224 */ /* 0x000fe200078e0208 */
[----:B------:R-:W-:Y:S01]  /*8680*/  LOP3.LUT R5, R22, R33, RZ, 0xc0, !PT ;  /* 0x0000002116057212 */ /* 0x000fe200078ec0ff */
[----:B------:R-:W-:Y:S01]  /*8690*/  IMAD.MOV R10, RZ, RZ, -R6 ;  /* 0x000000ffff0a7224 */ /* 0x000fe200078e0a06 */
[----:B------:R-:W-:Y:S01]  /*86a0*/  LOP3.LUT R18, R18, R11, RZ, 0xc0, !PT ;  /* 0x0000000b12127212 */ /* 0x000fe200078ec0ff */
[----:B------:R-:W-:Y:S02]  /*86b0*/  IMAD.MOV.U32 R17, RZ, RZ, R21 ;  /* 0x000000ffff117224 */ /* 0x000fe400078e0015 */
[----:B------:R-:W-:Y:S02]  /*86c0*/  IMAD R9, R9, R6, R5 ;  /* 0x0000000609097224 */ /* 0x000fe400078e0205 */
[----:B--2---:R-:W-:-:S02]  /*86d0*/  IMAD R5, R10, R27, R23 ;  /* 0x0000001b0a057224 */ /* 0x004fc400078e0217 */
[----:B---3--:R-:W-:Y:S02]  /*86e0*/  IMAD R12, R9, R30, R12 ;  /* 0x0000001e090c7224 */ /* 0x008fe400078e020c */
[----:B------:R-:W-:Y:S02]  /*86f0*/  IMAD.MOV.U32 R6, RZ, RZ, 0x1 ;  /* 0x00000001ff067424 */ /* 0x000fe400078e00ff */
[----:B------:R-:W-:-:S03]  /*8700*/  IMAD R9, R5, R24, R18 ;  /* 0x0000001805097224 */ /* 0x000fc600078e0212 */
[----:B------:R-:W-:Y:S02]  /*8710*/  PRMT R5, R6, 0x7610, R5 ;  /* 0x0000761006057816 */ /* 0x000fe40000000005 */
[----:B------:R-:W-:Y:S02]  /*8720*/  SEL R6, R9, R12, !P3 ;  /* 0x0000000c09067207 */ /* 0x000fe40005800000 */
[----:B------:R-:W-:-:S07]  /*8730*/  SEL R18, R12, R9, !P3 ;  /* 0x000000090c127207 */ /* 0x000fce0005800000 */
.L_x_173:
[----:B------:R-:W-:-:S08]  /*8740*/  NOP ;  /* 0x0000000000007918 */ /* 0x000fd00000000000 */
[----:B------:R-:W0:-:S00]  /*8750*/  USETMAXREG.DEALLOC.CTAPOOL 0x28 ;  /* 0x00000028000079c8 */ /* 0x000e0000080e0500 */
[----:B0-----:R-:W-:-:S13]  /*8760*/  ISETP.NE.AND P0, PT, R7, RZ, PT ;  /* 0x000000ff0700720c */ /* 0x001fda0003f05270 */
[----:B------:R-:W-:Y:S05]  /*8770*/  @P0 EXIT ;  /* 0x000000000000094d */ /* 0x000fea0003800000 */
[----:B------:R-:W-:Y:S01]  /*8780*/  LOP3.LUT P0, RZ, R5, 0xff, RZ, 0xc0, !PT ;  /* 0x000000ff05ff7812 */ /* 0x000fe2000780c0ff */
[----:B------:R-:W-:Y:S02]  /*8790*/  IMAD.MOV.U32 R5, RZ, RZ, 0x1 ;  /* 0x00000001ff057424 */ /* 0x000fe400078e00ff */
[----:B------:R-:W-:-:S10]  /*87a0*/  IMAD.MOV.U32 R15, RZ, RZ, RZ ;  /* 0x000000ffff0f7224 */ /* 0x000fd400078e00ff */
[----:B------:R-:W-:Y:S05]  /*87b0*/  @!P0 BRA `(.L_x_176) ;  /* 0x0000000c003c8947 */ /* 0x000fea0003800000 */
[----:B------:R-:W0:Y:S01]  /*87c0*/  LDC R5, c[0x0][0x28c] ;  /* 0x0000a300ff057b82 */ /* 0x000e220000000800 */
[----:B------:R-:W1:Y:S01]  /*87d0*/  S2R R12, SR_CgaCtaId ;  /* 0x00000000000c7919 */ /* 0x000e620000008800 */
[----:B------:R-:W-:Y:S01]  /*87e0*/  ULDC UR5, c[0x0][0x658] ;  /* 0x0001960000057ab9 */ /* 0x000fe20000000800 */
[----:B------:R-:W-:Y:S01]  /*87f0*/  UMOV UR7, 0xffffffff ;  /* 0xffffffff00077882 */ /* 0x000fe20000000000 */
[----:B------:R-:W-:Y:S01]  /*8800*/  ULDC UR6, c[0x0][0xc] ;  /* 0x0000030000067ab9 */ /* 0x000fe20000000800 */
[----:B------:R-:W-:Y:S01]  /*8810*/  USHF.L.U32 UR8, UR7, UR5, URZ ;  /* 0x0000000507087299 */ /* 0x000fe2000800063f */
[----:B------:R-:W-:Y:S01]  /*8820*/  BSSY B0, `(.L_x_176) ;  /* 0x00000c8000007945 */ /* 0x000fe20003800000 */
[----:B------:R-:W-:Y:S01]  /*8830*/  UMOV UR9, 0x1 ;  /* 0x0000000100097882 */ /* 0x000fe20000000000 */
[----:B------:R-:W-:Y:S01]  /*8840*/  ULDC UR7, c[0x0][0x10] ;  /* 0x0000040000077ab9 */ /* 0x000fe20000000800 */
[----:B------:R-:W-:Y:S01]  /*8850*/  USHF.L.U32 UR18, UR9, UR5, URZ ;  /* 0x0000000509127299 */ /* 0x000fe2000800063f */
[----:B------:R-:W-:Y:S01]  /*8860*/  IMAD.MOV.U32 R16, RZ, RZ, 0x1 ;  /* 0x00000001ff107424 */ /* 0x000fe200078e00ff */
[----:B------:R-:W-:Y:S01]  /*8870*/  UIMAD.WIDE.U32 UR6, UR6, UR7, URZ ;  /* 0x00000007060672a5 */ /* 0x000fe2000f8e003f */
[----:B------:R-:W-:Y:S01]  /*8880*/  LOP3.LUT R14, R4, 0x2, RZ, 0xfc, !PT ;  /* 0x00000002040e7812 */ /* 0x000fe200078efcff */
[----:B------:R-:W-:Y:S01]  /*8890*/  ULDC UR5, c[0x0][0x14] ;  /* 0x0000050000057ab9 */ /* 0x000fe20000000800 */
[----:B------:R-:W-:Y:S01]  /*88a0*/  IMAD.MOV.U32 R15, RZ, RZ, RZ ;  /* 0x000000ffff0f7224 */ /* 0x000fe200078e00ff */
[----:B------:R-:W-:-:S02]  /*88b0*/  UIMAD.WIDE.U32 UR20, UR6, UR5, URZ ;  /* 0x00000005061472a5 */ /* 0x000fc4000f8e003f */
[----:B------:R-:W-:Y:S01]  /*88c0*/  UIMAD UR13, UR7, UR5, URZ ;  /* 0x00000005070d72a4 */ /* 0x000fe2000f8e023f */
[----:B------:R-:W-:Y:S01]  /*88d0*/  ULDC UR4, c[0x0][0x600] ;  /* 0x0001800000047ab9 */ /* 0x000fe20000000800 */
[----:B------:R-:W-:Y:S02]  /*88e0*/  ULOP3.LUT UR17, URZ, UR8, URZ, 0x33, !UPT ;  /* 0x000000083f117292 */ /* 0x000fe4000f8e333f */
[----:B------:R-:W-:Y:S01]  /*88f0*/  UIADD3 UR4, UR4, -0x1, URZ ;  /* 0xffffffff04047890 */ /* 0x000fe2000fffe03f */
[----:B0-----:R-:W-:Y:S01]  /*8900*/  VIADD R5, R5, 0x1f ;  /* 0x0000001f05057836 */ /* 0x001fe20000000000 */
[----:B------:R-:W-:Y:S01]  /*8910*/  UIADD3 UR13, UR21, UR13, URZ ;  /* 0x0000000d150d7290 */ /* 0x000fe2000fffe03f */
[----:B------:R-:W-:-:S03]  /*8920*/  ULDC.64 UR22, c[0x0][0x198] ;  /* 0x0000660000167ab9 */ /* 0x000fc60000000a00 */
[----:B------:R-:W-:-:S04]  /*8930*/  SHF.R.S32.HI R8, RZ, 0x1f, R5 ;  /* 0x0000001fff087819 */ /* 0x000fc80000011405 */
[----:B------:R-:W-:Y:S01]  /*8940*/  LEA.HI R8, R8, R5, RZ, 0x5 ;  /* 0x0000000508087211 */ /* 0x000fe200078f28ff */
[C---:B-1----:R-:W-:Y:S02]  /*8950*/  IMAD.SHL.U32 R11, R12.reuse, 0x20, RZ ;  /* 0x000000200c0b7824 */ /* 0x042fe400078e00ff */
[----:B------:R-:W-:Y:S01]  /*8960*/  IMAD.SHL.U32 R12, R12, 0x400, RZ ;  /* 0x000004000c0c7824 */ /* 0x000fe200078e00ff */
[----:B------:R-:W-:Y:S01]  /*8970*/  SHF.R.S32.HI R10, RZ, 0x5, R8 ;  /* 0x00000005ff0a7819 */ /* 0x000fe20000011408 */
[----:B------:R-:W-:Y:S01]  /*8980*/  IMAD.MOV.U32 R5, RZ, RZ, 0x1 ;  /* 0x00000001ff057424 */ /* 0x000fe200078e00ff */
[----:B------:R-:W-:Y:S02]  /*8990*/  LOP3.LUT R11, R11, 0x20, RZ, 0xc0, !PT ;  /* 0x000000200b0b7812 */ /* 0x000fe400078ec0ff */
[----:B------:R-:W-:Y:S01]  /*89a0*/  LOP3.LUT R12, R12, 0x400, RZ, 0xc0, !PT ;  /* 0x000004000c0c7812 */ /* 0x000fe200078ec0ff */
[----:B------:R-:W-:-:S07]  /*89b0*/  VIADD R13, R10, 0x1 ;  /* 0x000000010a0d7836 */ /* 0x000fce0000000000 */
.L_x_187:
[----:B------:R-:W-:-:S03]  /*89c0*/  UMOV UR5, 0xffffffff ;  /* 0xffffffff00057882 */ /* 0x000fc60000000000 */
[----:B------:R-:W-:Y:S05]  /*89d0*/  BRA.DIV UR5, `(.L_x_177) ;  /* 0x0000001a052c7947 */ /* 0x000fea000b800000 */
[----:B------:R-:W-:-:S13]  /*89e0*/  ELECT P0, URZ, PT ;  /* 0x00000000003f782f */ /* 0x000fda0003800000 */
.L_x_216:
[----:B------:R-:W0:Y:S01]  /*89f0*/  LDC R7, c[0x0][0x28c] ;  /* 0x0000a300ff077b82 */ /* 0x000e220000000800 */
[----:B------:R-:W-:Y:S01]  /*8a00*/  BSSY B1, `(.L_x_178) ;  /* 0x0000038000017945 */ /* 0x000fe20003800000 */
[----:B0-----:R-:W-:-:S13]  /*8a10*/  ISETP.LT.OR P0, PT, R7, 0x1, !P0 ;  /* 0x000000010700780c */ /* 0x001fda0004701670 */
[----:B------:R-:W-:Y:S05]  /*8a20*/  @P0 BRA `(.L_x_179) ;  /* 0x0000000000d40947 */ /* 0x000fea0003800000 */
[----:B------:R-:W-:Y:S02]  /*8a30*/  IMAD R19, R6, 0x40, R11 ;  /* 0x0000004006137824 */ /* 0x000fe400078e020b */
[----:B------:R-:W-:Y:S02]  /*8a40*/  IMAD.SHL.U32 R20, R18, 0x100, RZ ;  /* 0x0000010012147824 */ /* 0x000fe400078e00ff */
[----:B------:R-:W-:Y:S02]  /*8a50*/  IMAD.MOV.U32 R23, RZ, RZ, RZ ;  /* 0x000000ffff177224 */ /* 0x000fe400078e00ff */
[----:B------:R-:W-:Y:S02]  /*8a60*/  IMAD.MOV.U32 R6, RZ, RZ, R13 ;  /* 0x000000ffff067224 */ /* 0x000fe400078e000d */
[----:B------:R-:W-:Y:S02]  /*8a70*/  IMAD.MOV.U32 R7, RZ, RZ, R5 ;  /* 0x000000ffff077224 */ /* 0x000fe400078e0005 */
[----:B------:R-:W-:-:S07]  /*8a80*/  IMAD.MOV.U32 R9, RZ, RZ, R15 ;  /* 0x000000ffff097224 */ /* 0x000fce00078e000f */
.L_x_182:
[----:B------:R-:W0:Y:S01]  /*8a90*/  S2R R21, SR_CgaCtaId ;  /* 0x0000000000157919 */ /* 0x000e220000008800 */
[----:B------:R-:W-:Y:S02]  /*8aa0*/  MOV R8, 0x400 ;  /* 0x0000040000087802 */ /* 0x000fe40000000f00 */
[----:B------:R-:W-:-:S13]  /*8ab0*/  LOP3.LUT P1, RZ, R0, 0x7f, RZ, 0xc0, !PT ;  /* 0x0000007f00ff7812 */ /* 0x000fda000782c0ff */
[----:B------:R-:W1:Y:S01]  /*8ac0*/  @!P1 LDC R18, c[0x0][0x500] ;  /* 0x00014000ff129b82 */ /* 0x000e620000000800 */
[----:B0-----:R-:W-:Y:S02]  /*8ad0*/  LEA R22, R21, R8, 0x18 ;  /* 0x0000000815167211 */ /* 0x001fe400078ec0ff */
[----:B------:R-:W-:-:S03]  /*8ae0*/  SHF.L.U32 R8, R7, 0x1f, RZ ;  /* 0x0000001f07087819 */ /* 0x000fc600000006ff */
[----:B------:R-:W-:-:S04]  /*8af0*/  IMAD R21, R9, 0x8, R22 ;  /* 0x0000000809157824 */ /* 0x000fc800078e0216 */
[----:B------:R-:W0:Y:S02]  /*8b00*/  SYNCS.PHASECHK.TRANS64.TRYWAIT P0, [R21+URZ+0xb0], R8 ;  /* 0x0000b008150075a7 */ /* 0x000e24000800017f */
[----:B01----:R-:W-:Y:S05]  /*8b10*/  @!P0 BRA `(.L_x_180) ;  /* 0x0000001400fc8947 */ /* 0x003fea0003800000 */
.L_x_217:
[----:B0-----:R-:W-:Y:S01]  /*8b20*/  PRMT R8, R14, 0x9910, RZ ;  /* 0x000099100e087816 */ /* 0x001fe200000000ff */
[----:B------:R0:W-:Y:S03]  /*8b30*/  @!P1 SYNCS.ARRIVE.TRANS64 RZ, [R21+URZ], R18 ;  /* 0x0000001215ff99a7 */ /* 0x0001e6000800003f */
[----:B------:R-:W-:-:S13]  /*8b40*/  ISETP.NE.AND P0, PT, R8, 0x2, PT ;  /* 0x000000020800780c */ /* 0x000fda0003f05270 */
[----:B0-----:R-:W-:Y:S05]  /*8b50*/  @P0 BRA `(.L_x_181) ;  /* 0x0000000000040947 */ /* 0x001fea0003800000 */
[----:B------:R-:W-:Y:S01]  /*8b60*/  BPT.TRAP 0x1 ;  /* 0x000000040000795c */ /* 0x000fe20000300000 */
.L_x_181:
[----:B------:R-:W-:Y:S01]  /*8b70*/  R2UR UR16, R22 ;  /* 0x00000000161072ca */ /* 0x000fe200000e0000 */
[----:B------:R-:W-:Y:S01]  /*8b80*/  IMAD R22, R9, 0x2000, R22 ;  /* 0x0000200009167824 */ /* 0x000fe200078e0216 */
[----:B------:R-:W-:Y:S01]  /*8b90*/  R2UR UR9, R21 ;  /* 0x00000000150972ca */ /* 0x000fe200000e0000 */
[C---:B------:R-:W-:Y:S01]  /*8ba0*/  IMAD R8, R9.reuse, 0x800, R12 ;  /* 0x0000080009087824 */ /* 0x040fe200078e020c */
[----:B------:R-:W-:Y:S01]  /*8bb0*/  UIADD3 UR6, UP0, UR22, 0xf0, URZ ;  /* 0x000000f016067890 */ /* 0x000fe2000ff1e03f */
[----:B------:R-:W-:Y:S01]  /*8bc0*/  VIADD R6, R6, 0xffffffff ;  /* 0xffffffff06067836 */ /* 0x000fe20000000000 */
[----:B------:R-:W-:Y:S01]  /*8bd0*/  R2UR UR5, R22 ;  /* 0x00000000160572ca */ /* 0x000fe200000e0000 */
[----:B------:R-:W-:Y:S01]  /*8be0*/  UIADD3 UR24, UP1, UR22, 0x1f0, URZ ;  /* 0x000001f016187890 */ /* 0x000fe2000ff3e03f */
[----:B------:R-:W-:Y:S01]  /*8bf0*/  R2UR UR8, R8 ;  /* 0x00000000080872ca */ /* 0x000fe200000e0000 */
[----:B------:R-:W-:Y:S01]  /*8c00*/  UIADD3.X UR7, URZ, UR23, URZ, UP0, !UPT ;  /* 0x000000173f077290 */ /* 0x000fe200087fe43f */
[----:B------:R-:W-:Y:S01]  /*8c10*/  R2UR UR11, R20 ;  /* 0x00000000140b72ca */ /* 0x000fe200000e0000 */
[----:B------:R-:W-:Y:S01]  /*8c20*/  VIADD R9, R9, 0x1 ;  /* 0x0000000109097836 */ /* 0x000fe20000000000 */
[----:B------:R-:W-:Y:S01]  /*8c30*/  R2UR UR10, R23 ;  /* 0x00000000170a72ca */ /* 0x000fe200000e0000 */
[----:B------:R-:W-:Y:S01]  /*8c40*/  UIADD3.X UR25, URZ, UR23, URZ, UP1, !UPT ;  /* 0x000000173f197290 */ /* 0x000fe20008ffe43f */
[----:B------:R-:W-:Y:S01]  /*8c50*/  R2UR UR12, R17 ;  /* 0x00000000110c72ca */ /* 0x000fe200000e0000 */
[----:B------:R-:W-:Y:S01]  /*8c60*/  UMOV UR14, 0x0 ;  /* 0x00000000000e7882 */ /* 0x000fe20000000000 */
[----:B------:R-:W-:Y:S01]  /*8c70*/  R2UR UR19, R19 ;  /* 0x00000000131372ca */ /* 0x000fe200000e0000 */
[----:B------:R-:W-:Y:S01]  /*8c80*/  UMOV UR15, 0x10000000 ;  /* 0x10000000000f7882 */ /* 0x000fe20000000000 */
[----:B------:R-:W-:Y:S01]  /*8c90*/  ISETP.GT.AND P1, PT, R6, 0x1, PT ;  /* 0x000000010600780c */ /* 0x000fe20003f24270 */
[----:B------:R-:W-:Y:S01]  /*8ca0*/  UIADD3 UR5, UR5, 0x280, URZ ;  /* 0x0000028005057890 */ /* 0x000fe2000fffe03f */
[----:B------:R-:W-:Y:S01]  /*8cb0*/  ISETP.NE.AND P0, PT, R9, 0x16, PT ;  /* 0x000000160900780c */ /* 0x000fe20003f05270 */
[----:B------:R-:W-:Y:S01]  /*8cc0*/  UIADD3 UR16, UR16, 0x2c280, UR8 ;  /* 0x0002c28010107890 */ /* 0x000fe2000fffe008 */
[----:B------:R-:W-:Y:S01]  /*8cd0*/  VIADD R23, R23, 0x20 ;  /* 0x0000002017177836 */ /* 0x000fe20000000000 */
[----:B------:R-:W-:Y:S01]  /*8ce0*/  UMOV UR26, 0x30000 ;  /* 0x00030000001a7882 */ /* 0x000fe20000000000 */
[----:B------:R-:W-:-:S02]  /*8cf0*/  SEL R8, RZ, 0x1, P0 ;  /* 0x00000001ff087807 */ /* 0x000fc40000000000 */
[----:B------:R-:W-:Y:S01]  /*8d00*/  UMOV UR8, UR5 ;  /* 0x0000000500087c82 */ /* 0x000fe20008000000 */
[----:B------:R-:W-:Y:S01]  /*8d10*/  SEL R9, R9, RZ, P0 ;  /* 0x000000ff09097207 */ /* 0x000fe20000000000 */
[----:B------:R0:W-:Y:S01]  /*8d20*/  UTMALDG.3D [UR8], [UR6], desc[UR14] ;  /* 0x00000e08060075b4 */ /* 0x0001e20008011000 */
[----:B------:R-:W-:Y:S01]  /*8d30*/  LOP3.LUT R7, R7, R8, RZ, 0x3c, !PT ;  /* 0x0000000807077212 */ /* 0x000fe200078e3cff */
[----:B0-----:R-:W-:Y:S01]  /*8d40*/  UMOV UR11, UR19 ;  /* 0x00000013000b7c82 */ /* 0x001fe20008000000 */
[----:B------:R-:W-:Y:S02]  /*8d50*/  UMOV UR8, UR16 ;  /* 0x0000001000087c82 */ /* 0x000fe40008000000 */
[----:B------:R0:W-:Y:S02]  /*8d60*/  UTMALDG.3D.MULTICAST [UR8], [UR24], UR26, desc[UR14] ;  /* 0x00000e08180073b4 */ /* 0x0001e4000801181a */
[----:B0-----:R-:W-:Y:S05]  /*8d70*/  @P1 BRA `(.L_x_182) ;  /* 0xfffffffc00441947 */ /* 0x001fea000383ffff */
.L_x_179:
[----:B------:R-:W-:Y:S05]  /*8d80*/  BSYNC B1 ;  /* 0x0000000000017941 */ /* 0x000fea0003800000 */
.L_x_178:
[----:B------:R-:W-:Y:S01]  /*8d90*/  LOP3.LUT P1, RZ, R16, 0xff, RZ, 0xc0, !PT ;  /* 0x000000ff10ff7812 */ /* 0x000fe2000782c0ff */
[C---:B------:R-:W-:Y:S01]  /*8da0*/  IMAD.IADD R15, R10.reuse, 0x1, R15 ;  /* 0x000000010a0f7824 */ /* 0x040fe200078e020f */
[----:B------:R-:W-:Y:S01]  /*8db0*/  ULDC.64 UR6, c[0x0][0x650] ;  /* 0x0001940000067ab9 */ /* 0x000fe20000000a00 */
[C---:B------:R-:W-:Y:S01]  /*8dc0*/  ISETP.GE.U32.AND P2, PT, R10.reuse, 0x16, PT ;  /* 0x000000160a00780c */ /* 0x040fe20003f46070 */
[----:B------:R-:W-:Y:S01]  /*8dd0*/  BSSY B1, `(.L_x_183) ;  /* 0x000006a000017945 */ /* 0x000fe20003800000 */
[----:B------:R-:W-:Y:S01]  /*8de0*/  IMAD.MOV.U32 R18, RZ, RZ, -0x1 ;  /* 0xffffffffff127424 */ /* 0x000fe200078e00ff */
[----:B------:R-:W-:Y:S01]  /*8df0*/  ISETP.GT.U32.AND P0, PT, R15, 0x15, PT ;  /* 0x000000150f00780c */ /* 0x000fe20003f04070 */
[----:B------:R-:W-:Y:S01]  /*8e00*/  IMAD.MOV.U32 R17, RZ, RZ, -0x1 ;  /* 0xffffffffff117424 */ /* 0x000fe200078e00ff */
[----:B------:R-:W-:Y:S02]  /*8e10*/  PRMT R16, RZ, 0x7610, R16 ;  /* 0x00007610ff107816 */ /* 0x000fe40000000010 */
[----:B------:R-:W-:-:S03]  /*8e20*/  ISETP.LT.U32.AND P0, PT, R10, 0x16, P0 ;  /* 0x000000160a00780c */ /* 0x000fc60000701070 */
[----:B------:R-:W0:Y:S01]  /*8e30*/  @P1 S2R R7, SR_CgaCtaId ;  /* 0x0000000000071919 */ /* 0x000e220000008800 */
[----:B------:R-:W-:-:S04]  /*8e40*/  @P1 MOV R6, 0x400 ;  /* 0x0000040000061802 */ /* 0x000fc80000000f00 */
[----:B0-----:R-:W-:Y:S01]  /*8e50*/  @P1 LEA R8, R7, R6, 0x18 ;  /* 0x0000000607081211 */ /* 0x001fe200078ec0ff */
[----:B------:R-:W-:Y:S01]  /*8e60*/  IMAD.WIDE.U32 R6, R15, -0x45d1745d, RZ ;  /* 0xba2e8ba30f067825 */ /* 0x000fe200078e00ff */
[----:B------:R-:W-:Y:S02]  /*8e70*/  SEL R6, RZ, 0x1, !P0 ;  /* 0x00000001ff067807 */ /* 0x000fe40004000000 */
[----:B------:R0:W-:Y:S01]  /*8e80*/  @P1 SYNCS.ARRIVE.TRANS64.A1T0 RZ, [R8+URZ+0x178], RZ ;  /* 0x000178ff08ff19a7 */ /* 0x0001e2000810003f */
[----:B------:R-:W-:Y:S02]  /*8e90*/  IADD3 R2, P1, R2, UR20, RZ ;  /* 0x0000001402027c10 */ /* 0x000fe4000ff3e0ff */
[----:B------:R-:W-:Y:S01]  /*8ea0*/  LOP3.LUT R5, R5, R6, RZ, 0x3c, !PT ;  /* 0x0000000605057212 */ /* 0x000fe200078e3cff */
[----:B------:R-:W-:Y:S01]  /*8eb0*/  IMAD.MOV.U32 R6, RZ, RZ, -0x1 ;  /* 0xffffffffff067424 */ /* 0x000fe200078e00ff */
[----:B------:R-:W-:Y:S02]  /*8ec0*/  IADD3.X R3, R3, UR13, RZ, P1, !PT ;  /* 0x0000000d03037c10 */ /* 0x000fe40008ffe4ff */
[----:B------:R-:W-:-:S02]  /*8ed0*/  ISETP.GE.U32.AND P0, PT, R2, UR6, PT ;  /* 0x0000000602007c0c */ /* 0x000fc4000bf06070 */
[----:B0-----:R-:W-:Y:S02]  /*8ee0*/  SHF.R.U32.HI R8, RZ, 0x4, R7 ;  /* 0x00000004ff087819 */ /* 0x001fe40000011607 */
[----:B------:R-:W-:Y:S02]  /*8ef0*/  ISETP.GE.U32.AND.EX P0, PT, R3, UR7, PT, P0 ;  /* 0x0000000703007c0c */ /* 0x000fe4000bf06100 */
[----:B------:R-:W-:Y:S01]  /*8f00*/  @P2 LOP3.LUT R5, R5, 0x1, R8, 0x78, !PT ;  /* 0x0000000105052812 */ /* 0x000fe200078e7808 */
[----:B------:R-:W-:Y:S01]  /*8f10*/  IMAD R15, R8, -0x16, R15 ;  /* 0xffffffea080f7824 */ /* 0x000fe200078e020f */
[----:B------:R-:W-:-:S09]  /*8f20*/  PRMT R7, RZ, 0x7610, R7 ;  /* 0x00007610ff077816 */ /* 0x000fd20000000007 */
[----:B------:R-:W-:Y:S05]  /*8f30*/  @P0 BRA `(.L_x_184) ;  /* 0x00000004004c0947 */ /* 0x000fea0003800000 */
[----:B------:R-:W0:Y:S01]  /*8f40*/  S2R R18, SR_CTAID.X ;  /* 0x0000000000127919 */ /* 0x000e220000002500 */
[----:B------:R-:W-:Y:S01]  /*8f50*/  ULDC.64 UR6, c[0x0][0x628] ;  /* 0x00018a0000067ab9 */ /* 0x000fe20000000a00 */
[----:B------:R-:W-:Y:S01]  /*8f60*/  ULDC UR8, c[0x0][0x630] ;  /* 0x00018c0000087ab9 */ /* 0x000fe20000000800 */
[----:B------:R-:W-:Y:S01]  /*8f70*/  ISETP.NE.U32.AND P0, PT, RZ, UR6, PT ;  /* 0x00000006ff007c0c */ /* 0x000fe2000bf05070 */
[----:B------:R-:W1:Y:S01]  /*8f80*/  S2R R19, SR_CTAID.Y ;  /* 0x0000000000137919 */ /* 0x000e620000002600 */
[----:B------:R-:W-:Y:S01]  /*8f90*/  ULDC UR9, c[0x0][0x150] ;  /* 0x0000540000097ab9 */ /* 0x000fe20000000800 */
[----:B------:R-:W-:Y:S01]  /*8fa0*/  IMAD.MOV.U32 R6, RZ, RZ, R2 ;  /* 0x000000ffff067224 */ /* 0x000fe200078e0002 */
[----:B------:R-:W-:Y:S01]  /*8fb0*/  ISETP.NE.AND.EX P0, PT, RZ, UR7, PT, P0 ;  /* 0x00000007ff007c0c */ /* 0x000fe2000bf05300 */
[----:B------:R-:W-:Y:S01]  /*8fc0*/  IMAD.MOV.U32 R7, RZ, RZ, R3 ;  /* 0x000000ffff077224 */ /* 0x000fe200078e0003 */
[----:B0-----:R-:W-:-:S11]  /*8fd0*/  I2FP.F32.U32 R20, R18 ;  /* 0x0000001200147245 */ /* 0x001fd60000201000 */
[----:B------:R-:W-:Y:S05]  /*8fe0*/  @!P0 BRA `(.L_x_185) ;  /* 0x0000000000288947 */ /* 0x000fea0003800000 */
[----:B------:R-:W-:Y:S02]  /*8ff0*/  ULDC UR5, c[0x0][0x634] ;  /* 0x00018d0000057ab9 */ /* 0x000fe40000000800 */
[----:B------:R-:W-:-:S05]  /*9000*/  IADD3 R7, P0, R2, UR5, RZ ;  /* 0x0000000502077c10 */ /* 0x000fca000ff1e0ff */
[----:B------:R-:W-:-:S04]  /*9010*/  IMAD.X R17, RZ, RZ, R3, P0 ;  /* 0x000000ffff117224 */ /* 0x000fc800000e0603 */
[----:B------:R-:W-:-:S04]  /*9020*/  IMAD.WIDE.U32 R8, R17, UR6, RZ ;  /* 0x0000000611087c25 */ /* 0x000fc8000f8e00ff */
[----:B------:R-:W-:-:S04]  /*9030*/  IMAD.WIDE.U32 R8, P0, R7, UR7, R8 ;  /* 0x0000000707087c25 */ /* 0x000fc8000f800008 */
[----:B------:R-:W-:-:S04]  /*9040*/  IMAD.WIDE.U32 R6, R7, UR6, RZ ;  /* 0x0000000607067c25 */ /* 0x000fc8000f8e00ff */
[----:B------:R-:W-:Y:S01]  /*9050*/  IMAD.MOV.U32 R6, RZ, RZ, R9 ;  /* 0x000000ffff067224 */ /* 0x000fe200078e0009 */
[----:B------:R-:W-:Y:S01]  /*9060*/  IADD3 RZ, P1, R7, R8, RZ ;  /* 0x0000000807ff7210 */ /* 0x000fe20007f3e0ff */
[----:B------:R-:W-:-:S04]  /*9070*/  IMAD.X R7, RZ, RZ, RZ, P0 ;  /* 0x000000ffff077224 */ /* 0x000fc800000e06ff */
[----:B------:R-:W-:-:S08]  /*9080*/  IMAD.WIDE.U32.X R6, R17, UR7, R6, P1 ;  /* 0x0000000711067c25 */ /* 0x000fd000088e0406 */
.L_x_185:
[--C-:B------:R-:W-:Y:S01]  /*9090*/  SHF.R.U64 R17, R6, UR8, R7.reuse ;  /* 0x0000000806117c19 */ /* 0x100fe20008001207 */
[----:B------:R-:W-:Y:S01]  /*90a0*/  FMUL R20, R20, UR9 ;  /* 0x0000000914147c20 */ /* 0x000fe20008400000 */
[----:B------:R-:W0:Y:S01]  /*90b0*/  LDC R21, c[0x0][0x144] ;  /* 0x00005100ff157b82 */ /* 0x000e220000000800 */
[----:B-1----:R-:W-:Y:S01]  /*90c0*/  I2FP.F32.U32 R8, R19 ;  /* 0x0000001300087245 */ /* 0x002fe20000201000 */
[----:B------:R-:W-:Y:S01]  /*90d0*/  ULDC UR5, c[0x0][0x154] ;  /* 0x0000550000057ab9 */ /* 0x000fe20000000800 */
[----:B------:R-:W-:Y:S01]  /*90e0*/  SHF.R.U32.HI R6, RZ, UR8, R7 ;  /* 0x00000008ff067c19 */ /* 0x000fe20008011607 */
[----:B------:R-:W-:Y:S01]  /*90f0*/  ULDC.64 UR6, c[0x0][0x620] ;  /* 0x0001880000067ab9 */ /* 0x000fe20000000a00 */
[----:B------:R-:W-:Y:S01]  /*9100*/  IADD3 R7, P0, RZ, -R17, RZ ;  /* 0x80000011ff077210 */ /* 0x000fe20007f1e0ff */
[----:B------:R-:W1:Y:S01]  /*9110*/  F2I.U32.TRUNC.NTZ R20, R20 ;  /* 0x0000001400147305 */ /* 0x000e62000020f000 */
[----:B------:R-:W-:Y:S01]  /*9120*/  FMUL R8, R8, UR5 ;  /* 0x0000000508087c20 */ /* 0x000fe20008400000 */
[----:B------:R-:W2:Y:S01]  /*9130*/  LDC R22, c[0x0][0x148] ;  /* 0x00005200ff167b82 */ /* 0x000ea20000000800 */
[----:B------:R-:W-:Y:S01]  /*9140*/  ULDC UR5, c[0x0][0x618] ;  /* 0x0001860000057ab9 */ /* 0x000fe20000000800 */
[----:B------:R-:W-:-:S04]  /*9150*/  IMAD.X R6, RZ, RZ, ~R6, P0 ;  /* 0x000000ffff067224 */ /* 0x000fc800000e0e06 */
[----:B------:R-:W-:Y:S01]  /*9160*/  IMAD R6, R6, UR6, RZ ;  /* 0x0000000606067c24 */ /* 0x000fe2000f8e02ff */
[----:B------:R-:W3:Y:S03]  /*9170*/  F2I.U32.TRUNC.NTZ R8, R8 ;  /* 0x0000000800087305 */ /* 0x000ee6000020f000 */
[C---:B------:R-:W-:Y:S02]  /*9180*/  IMAD R9, R7.reuse, UR7, R6 ;  /* 0x0000000707097c24 */ /* 0x040fe4000f8e0206 */
[----:B------:R-:W-:Y:S01]  /*9190*/  IMAD.WIDE.U32 R6, R7, UR6, R2 ;  /* 0x0000000607067c25 */ /* 0x000fe2000f8e0002 */
[----:B------:R-:W-:Y:S02]  /*91a0*/  ULDC.64 UR6, c[0x0][0x640] ;  /* 0x0001900000067ab9 */ /* 0x000fe40000000a00 */
[----:B------:R-:W-:Y:S01]  /*91b0*/  ISETP.NE.U32.AND P0, PT, RZ, UR6, PT ;  /* 0x00000006ff007c0c */ /* 0x000fe2000bf05070 */
[----:B-1----:R-:W-:-:S02]  /*91c0*/  IMAD.MOV R20, RZ, RZ, -R20 ;  /* 0x000000ffff147224 */ /* 0x002fc400078e0a14 */
[----:B------:R-:W-:Y:S01]  /*91d0*/  IMAD.IADD R7, R7, 0x1, R9 ;  /* 0x0000000107077824 */ /* 0x000fe200078e0209 */
[----:B------:R-:W-:Y:S01]  /*91e0*/  ISETP.NE.AND.EX P0, PT, RZ, UR7, PT, P0 ;  /* 0x00000007ff007c0c */ /* 0x000fe2000bf05300 */
[----:B0-----:R-:W-:-:S03]  /*91f0*/  IMAD R18, R21, R20, R18 ;  /* 0x0000001415127224 */ /* 0x001fc600078e0212 */
[--C-:B------:R-:W-:Y:S01]  /*9200*/  SHF.R.U64 R20, R6, UR5, R7.reuse ;  /* 0x0000000506147c19 */ /* 0x100fe20008001207 */
[----:B---3--:R-:W-:Y:S01]  /*9210*/  IMAD.MOV R6, RZ, RZ, -R8 ;  /* 0x000000ffff067224 */ /* 0x008fe200078e0a08 */
[----:B------:R-:W-:Y:S01]  /*9220*/  SHF.R.U32.HI R7, RZ, UR5, R7 ;  /* 0x00000005ff077c19 */ /* 0x000fe20008011607 */
[----:B------:R-:W-:Y:S02]  /*9230*/  ULDC UR5, c[0x0][0x608] ;  /* 0x0001820000057ab9 */ /* 0x000fe40000000800 */
[----:B--2---:R-:W-:Y:S01]  /*9240*/  @P3 IMAD R18, R22, R6, R19 ;  /* 0x0000000616123224 */ /* 0x004fe200078e0213 */
[--C-:B------:R-:W-:Y:S02]  /*9250*/  SHF.R.U64 R22, R20, UR5, R7.reuse ;  /* 0x0000000514167c19 */ /* 0x100fe40008001207 */
[----:B------:R-:W-:Y:S01]  /*9260*/  SHF.R.U32.HI R7, RZ, UR5, R7 ;  /* 0x00000005ff077c19 */ /* 0x000fe20008011607 */
[----:B------:R-:W-:-:S03]  /*9270*/  ULDC UR5, c[0x0][0x658] ;  /* 0x0001960000057ab9 */ /* 0x000fc60000000800 */
[--C-:B------:R-:W-:Y:S02]  /*9280*/  SHF.R.U64 R19, R22, UR5, R7.reuse ;  /* 0x0000000516137c19 */ /* 0x100fe40008001207 */
[----:B------:R-:W-:-:S03]  /*9290*/  SHF.R.U32.HI R21, RZ, UR5, R7 ;  /* 0x00000005ff157c19 */ /* 0x000fc60008011607 */
[----:B------:R-:W-:Y:S02]  /*92a0*/  IMAD.MOV.U32 R8, RZ, RZ, R19 ;  /* 0x000000ffff087224 */ /* 0x000fe400078e0013 */
[----:B------:R-:W-:Y:S01]  /*92b0*/  IMAD.MOV.U32 R7, RZ, RZ, R21 ;  /* 0x000000ffff077224 */ /* 0x000fe200078e0015 */
[----:B------:R-:W-:Y:S06]  /*92c0*/  @!P0 BRA `(.L_x_186) ;  /* 0x00000000002c8947 */ /* 0x000fec0003800000 */
        /* <DEDUP_REMOVED lines=9> */
[----:B------:R-:W-:-:S04]  /*9360*/  IMAD.WIDE.U32.X R6, R21, UR7, R6, P1 ;  /* 0x0000000715067c25 */ /* 0x000fc800088e0406 */
[----:B------:R-:W-:-:S07]  /*9370*/  IMAD.MOV.U32 R8, RZ, RZ, R6 ;  /* 0x000000ffff087224 */ /* 0x000fce00078e0006 */
.L_x_186:
[----:B------:R-:W-:Y:S01]  /*9380*/  ULDC UR5, c[0x0][0x648] ;  /* 0x0001920000057ab9 */ /* 0x000fe20000000800 */
[----:B------:R-:W-:Y:S01]  /*9390*/  LOP3.LUT R6, R22, UR17, RZ, 0xc0, !PT ;  /* 0x0000001116067c12 */ /* 0x000fe2000f8ec0ff */
[----:B------:R-:W-:Y:S01]  /*93a0*/  ULDC UR6, c[0x0][0x610] ;  /* 0x0001840000067ab9 */ /* 0x000fe20000000800 */
[----:B------:R-:W-:Y:S01]  /*93b0*/  SHF.R.U64 R7, R8, UR5, R7 ;  /* 0x0000000508077c19 */ /* 0x000fe20008001207 */
[----:B------:R-:W-:Y:S01]  /*93c0*/  ULDC UR5, c[0x0][0x638] ;  /* 0x00018e0000057ab9 */ /* 0x000fe20000000800 */
[----:B------:R-:W-:-:S03]  /*93d0*/  LOP3.LUT R20, R20, UR4, RZ, 0xc0, !PT ;  /* 0x0000000414147c12 */ /* 0x000fc6000f8ec0ff */
[----:B------:R-:W-:Y:S02]  /*93e0*/  IMAD.MOV R8, RZ, RZ, -R7 ;  /* 0x000000ffff087224 */ /* 0x000fe400078e0a07 */
[----:B------:R-:W-:Y:S02]  /*93f0*/  IMAD R7, R7, UR18, R6 ;  /* 0x0000001207077c24 */ /* 0x000fe4000f8e0206 */
[----:B------:R-:W-:Y:S01]  /*9400*/  IMAD R19, R8, UR5, R19 ;  /* 0x0000000508137c24 */ /* 0x000fe2000f8e0213 */
[----:B------:R-:W-:Y:S01]  /*9410*/  ULDC UR5, c[0x0][0x600] ;  /* 0x0001800000057ab9 */ /* 0x000fe20000000800 */
[----:B------:R-:W-:Y:S02]  /*9420*/  IMAD R18, R7, UR6, R18 ;  /* 0x0000000607127c24 */ /* 0x000fe4000f8e0212 */
[----:B------:R-:W-:Y:S02]  /*9430*/  IMAD R19, R19, UR5, R20 ;  /* 0x0000000513137c24 */ /* 0x000fe4000f8e0214 */
[----:B------:R-:W-:-:S03]  /*9440*/  IMAD.MOV.U32 R7, RZ, RZ, 0x1 ;  /* 0x00000001ff077424 */ /* 0x000fc600078e00ff */
[----:B------:R-:W-:Y:S02]  /*9450*/  SEL R6, R19, R18, !P3 ;  /* 0x0000001213067207 */ /* 0x000fe40005800000 */
[----:B------:R-:W-:-:S07]  /*9460*/  SEL R18, R18, R19, !P3 ;  /* 0x0000001312127207 */ /* 0x000fce0005800000 */
.L_x_184:
[----:B------:R-:W-:Y:S05]  /*9470*/  BSYNC B1 ;  /* 0x0000000000017941 */ /* 0x000fea0003800000 */
.L_x_183:
[----:B------:R-:W-:-:S13]  /*9480*/  LOP3.LUT P0, RZ, R7, 0xff, RZ, 0xc0, !PT ;  /* 0x000000ff07ff7812 */ /* 0x000fda000780c0ff */
[----:B------:R-:W-:Y:S05]  /*9490*/  @P0 BRA `(.L_x_187) ;  /* 0xfffffff400480947 */ /* 0x000fea000383ffff */
[----:B------:R-:W-:Y:S05]  /*94a0*/  BSYNC B0 ;  /* 0x0000000000007941 */ /* 0x000fea0003800000 */
.L_x_176:
[----:B------:R-:W-:-:S03]  /*94b0*/  UMOV UR5, 0xffffffff ;  /* 0xffffffff00057882 */ /* 0x000fc60000000000 */
[----:B------:R-:W-:Y:S05]  /*94c0*/  BRA.DIV UR5, `(.L_x_188) ;  /* 0x0000000e05a47947 */ /* 0x000fea000b800000 */
[----:B------:R-:W-:-:S13]  /*94d0*/  ELECT P0, URZ, PT ;  /* 0x00000000003f782f */ /* 0x000fda0003800000 */
.L_x_220:
[----:B------:R-:W-:Y:S04]  /*94e0*/  BSSY B0, `(.L_x_189) ;  /* 0x00000cd000007945 */ /* 0x000fe80003800000 */
[----:B------:R-:W-:Y:S05]  /*94f0*/  @!P0 BRA `(.L_x_190) ;  /* 0x0000000c002c8947 */ /* 0x000fea0003800000 */
[----:B------:R-:W-:-:S04]  /*9500*/  LOP3.LUT R4, R4, 0x2, RZ, 0xfc, !PT ;  /* 0x0000000204047812 */ /* 0x000fc800078efcff */
[----:B------:R-:W-:-:S13]  /*9510*/  ISETP.NE.AND P0, PT, R4, 0x3, PT ;  /* 0x000000030400780c */ /* 0x000fda0003f05270 */
[----:B------:R-:W-:Y:S05]  /*9520*/  @!P0 BRA `(.L_x_191) ;  /* 0x0000000000048947 */ /* 0x000fea0003800000 */
[----:B------:R-:W-:Y:S01]  /*9530*/  BPT.TRAP 0x1 ;  /* 0x000000040000795c */ /* 0x000fe20000300000 */
.L_x_191:
[----:B------:R-:W0:Y:S01]  /*9540*/  S2R R3, SR_CgaCtaId ;  /* 0x0000000000037919 */ /* 0x000e220000008800 */
[----:B------:R-:W-:-:S04]  /*9550*/  MOV R0, 0x400 ;  /* 0x0000040000007802 */ /* 0x000fc80000000f00 */
[----:B0-----:R-:W-:Y:S02]  /*9560*/  LEA R0, R3, R0, 0x18 ;  /* 0x0000000003007211 */ /* 0x001fe400078ec0ff */
[----:B------:R-:W-:-:S03]  /*9570*/  SHF.L.U32 R3, R5, 0x1f, RZ ;  /* 0x0000001f05037819 */ /* 0x000fc600000006ff */
[----:B------:R-:W-:-:S04]  /*9580*/  VIADD R0, R0, 0xb0 ;  /* 0x000000b000007836 */ /* 0x000fc80000000000 */
[C---:B------:R-:W-:Y:S02]  /*9590*/  IMAD R6, R15.reuse, 0x8, R0 ;  /* 0x000000080f067824 */ /* 0x040fe400078e0200 */
[----:B------:R-:W-:Y:S02]  /*95a0*/  VIADD R15, R15, 0x1 ;  /* 0x000000010f0f7836 */ /* 0x000fe40000000000 */
[----:B------:R-:W0:Y:S03]  /*95b0*/  SYNCS.PHASECHK.TRANS64.TRYWAIT P0, [R6+URZ], R3 ;  /* 0x00000003060075a7 */ /* 0x000e26000800017f */
[----:B------:R-:W-:-:S04]  /*95c0*/  ISETP.NE.AND P1, PT, R15, 0x16, PT ;  /* 0x000000160f00780c */ /* 0x000fc80003f25270 */
[----:B------:R-:W-:Y:S02]  /*95d0*/  SEL R2, RZ, 0x1, P1 ;  /* 0x00000001ff027807 */ /* 0x000fe40000800000 */
[----:B------:R-:W-:Y:S02]  /*95e0*/  SEL R15, R15, RZ, P1 ;  /* 0x000000ff0f0f7207 */ /* 0x000fe40000800000 */
[----:B------:R-:W-:-:S03]  /*95f0*/  LOP3.LUT R8, R5, R2, RZ, 0x3c, !PT ;  /* 0x0000000205087212 */ /* 0x000fc600078e3cff */
[----:B------:R-:W-:Y:S01]  /*9600*/  IMAD R7, R15, 0x8, R0 ;  /* 0x000000080f077824 */ /* 0x000fe200078e0200 */
[----:B------:R-:W-:Y:S01]  /*9610*/  SHF.L.U32 R4, R8, 0x1f, RZ ;  /* 0x0000001f08047819 */ /* 0x000fe200000006ff */
[----:B0-----:R-:W-:Y:S06]  /*9620*/  @!P0 BRA `(.L_x_192) ;  /* 0x0000000c006c8947 */ /* 0x001fec0003800000 */
.L_x_221:
[----:B------:R-:W1:Y:S01]  /*9630*/  SYNCS.PHASECHK.TRANS64.TRYWAIT P0, [R7+URZ], R4 ;  /* 0x00000004070075a7 */ /* 0x000e62000800017f */
[----:B------:R-:W-:-:S05]  /*9640*/  VIADD R2, R15, 0x1 ;  /* 0x000000010f027836 */ /* 0x000fca0000000000 */
[----:B------:R-:W-:-:S04]  /*9650*/  ISETP.NE.AND P1, PT, R2, 0x16, PT ;  /* 0x000000160200780c */ /* 0x000fc80003f25270 */
[----:B0-----:R-:W-:Y:S02]  /*9660*/  SEL R3, RZ, 0x1, P1 ;  /* 0x00000001ff037807 */ /* 0x001fe40000800000 */
[----:B------:R-:W-:Y:S02]  /*9670*/  SEL R9, R2, RZ, P1 ;  /* 0x000000ff02097207 */ /* 0x000fe40000800000 */
[----:B------:R-:W-:-:S03]  /*9680*/  LOP3.LUT R8, R8, R3, RZ, 0x3c, !PT ;  /* 0x0000000308087212 */ /* 0x000fc600078e3cff */
[----:B------:R-:W-:Y:S01]  /*9690*/  IMAD R6, R9, 0x8, R0 ;  /* 0x0000000809067824 */ /* 0x000fe200078e0200 */
[----:B------:R-:W-:Y:S01]  /*96a0*/  SHF.L.U32 R5, R8, 0x1f, RZ ;  /* 0x0000001f08057819 */ /* 0x000fe200000006ff */
[----:B-1----:R-:W-:Y:S06]  /*96b0*/  @!P0 BRA `(.L_x_193) ;  /* 0x0000000c005c8947 */ /* 0x002fec0003800000 */
.L_x_222:
[----:B------:R-:W1:Y:S01]  /*96c0*/  SYNCS.PHASECHK.TRANS64.TRYWAIT P0, [R6+URZ], R5 ;  /* 0x00000005060075a7 */ /* 0x000e62000800017f */
[----:B------:R-:W-:-:S05]  /*96d0*/  VIADD R2, R9, 0x1 ;  /* 0x0000000109027836 */ /* 0x000fca0000000000 */
[----:B------:R-:W-:-:S04]  /*96e0*/  ISETP.NE.AND P1, PT, R2, 0x16, PT ;  /* 0x000000160200780c */ /* 0x000fc80003f25270 */
[----:B------:R-:W-:Y:S02]  /*96f0*/  SEL R3, RZ, 0x1, P1 ;  /* 0x00000001ff037807 */ /* 0x000fe40000800000 */
[----:B0-----:R-:W-:Y:S02]  /*9700*/  SEL R7, R2, RZ, P1 ;  /* 0x000000ff02077207 */ /* 0x001fe40000800000 */
[----:B------:R-:W-:-:S03]  /*9710*/  LOP3.LUT R8, R8, R3, RZ, 0x3c, !PT ;  /* 0x0000000308087212 */ /* 0x000fc600078e3cff */
[----:B------:R-:W-:Y:S01]  /*9720*/  IMAD R9, R7, 0x8, R0 ;  /* 0x0000000807097824 */ /* 0x000fe200078e0200 */
[----:B------:R-:W-:Y:S01]  /*9730*/  SHF.L.U32 R4, R8, 0x1f, RZ ;  /* 0x0000001f08047819 */ /* 0x000fe200000006ff */
[----:B-1----:R-:W-:Y:S06]  /*9740*/  @!P0 BRA `(.L_x_194) ;  /* 0x0000000c004c8947 */ /* 0x002fec0003800000 */
.L_x_223:
[----:B------:R-:W1:Y:S01]  /*9750*/  SYNCS.PHASECHK.TRANS64.TRYWAIT P0, [R9+URZ], R4 ;  /* 0x00000004090075a7 */ /* 0x000e62000800017f */
[----:B------:R-:W-:-:S05]  /*9760*/  VIADD R2, R7, 0x1 ;  /* 0x0000000107027836 */ /* 0x000fca0000000000 */
[----:B------:R-:W-:-:S04]  /*9770*/  ISETP.NE.AND P1, PT, R2, 0x16, PT ;  /* 0x000000160200780c */ /* 0x000fc80003f25270 */
[----:B------:R-:W-:Y:S02]  /*9780*/  SEL R3, RZ, 0x1, P1 ;  /* 0x00000001ff037807 */ /* 0x000fe40000800000 */
[----:B------:R-:W-:Y:S02]  /*9790*/  SEL R7, R2, RZ, P1 ;  /* 0x000000ff02077207 */ /* 0x000fe40000800000 */
[----:B------:R-:W-:-:S03]  /*97a0*/  LOP3.LUT R8, R8, R3, RZ, 0x3c, !PT ;  /* 0x0000000308087212 */ /* 0x000fc600078e3cff */
[----:B0-----:R-:W-:Y:S01]  /*97b0*/  IMAD R6, R7, 0x8, R0 ;  /* 0x0000000807067824 */ /* 0x001fe200078e0200 */
[----:B------:R-:W-:Y:S01]  /*97c0*/  SHF.L.U32 R5, R8, 0x1f, RZ ;  /* 0x0000001f08057819 */ /* 0x000fe200000006ff */
[----:B-1----:R-:W-:Y:S06]  /*97d0*/  @!P0 BRA `(.L_x_195) ;  /* 0x0000000c003c8947 */ /* 0x002fec0003800000 */
.L_x_224:
        /* <DEDUP_REMOVED lines=9> */
.L_x_225:
        /* <DEDUP_REMOVED lines=9> */
.L_x_226:
        /* <DEDUP_REMOVED lines=9> */
.L_x_227:
        /* <DEDUP_REMOVED lines=9> */
.L_x_228:
        /* <DEDUP_REMOVED lines=9> */
.L_x_229:
        /* <DEDUP_REMOVED lines=9> */
.L_x_230:
        /* <DEDUP_REMOVED lines=9> */
.L_x_231:
        /* <DEDUP_REMOVED lines=9> */
.L_x_232:
        /* <DEDUP_REMOVED lines=9> */
.L_x_233:
        /* <DEDUP_REMOVED lines=9> */
.L_x_234:
        /* <DEDUP_REMOVED lines=9> */
.L_x_235:
        /* <DEDUP_REMOVED lines=9> */
.L_x_236:
        /* <DEDUP_REMOVED lines=9> */
.L_x_237:
        /* <DEDUP_REMOVED lines=9> */
.L_x_238:
        /* <DEDUP_REMOVED lines=9> */
.L_x_239:
        /* <DEDUP_REMOVED lines=9> */
.L_x_240:
[----:B------:R-:W1:Y:S01]  /*a0e0*/  SYNCS.PHASECHK.TRANS64.TRYWAIT P0, [R6+URZ], R5 ;  /* 0x00000005060075a7 */ /* 0x000e62000800017f */
[----:B------:R-:W-:-:S05]  /*a0f0*/  VIADD R2, R7, 0x1 ;  /* 0x0000000107027836 */ /* 0x000fca0000000000 */
[----:B------:R-:W-:-:S04]  /*a100*/  ISETP.NE.AND P1, PT, R2, 0x16, PT ;  /* 0x000000160200780c */ /* 0x000fc80003f25270 */
[----:B0-----:R-:W-:Y:S02]  /*a110*/  SEL R4, RZ, 0x1, P1 ;  /* 0x00000001ff047807 */ /* 0x001fe40000800000 */
[----:B------:R-:W-:Y:S02]  /*a120*/  SEL R3, R2, RZ, P1 ;  /* 0x000000ff02037207 */ /* 0x000fe40000800000 */
[----:B------:R-:W-:Y:S01]  /*a130*/  LOP3.LUT R4, R11, R4, RZ, 0x3c, !PT ;  /* 0x000000040b047212 */ /* 0x000fe200078e3cff */
[----:B-1----:R-:W-:Y:S06]  /*a140*/  @!P0 BRA `(.L_x_212) ;  /* 0x0000000800348947 */ /* 0x002fec0003800000 */
.L_x_241:
[----:B------:R-:W-:Y:S01]  /*a150*/  IMAD R3, R3, 0x8, R0 ;  /* 0x0000000803037824 */ /* 0x000fe200078e0200 */
[----:B------:R-:W-:-:S07]  /*a160*/  SHF.L.U32 R0, R4, 0x1f, RZ ;  /* 0x0000001f04007819 */ /* 0x000fce00000006ff */
.L_x_213:
[----:B-1----:R1:W2:Y:S02]  /*a170*/  SYNCS.PHASECHK.TRANS64.TRYWAIT P0, [R3+URZ], R0 ;  /* 0x00000000030075a7 */ /* 0x0022a4000800017f */
[----:B--2---:R-:W-:Y:S05]  /*a180*/  @!P0 NANOSLEEP.SYNCS 0x989680 ;  /* 0x009896800000895d */ /* 0x004fea0003900000 */
[----:B------:R-:W2:Y:S02]  /*a190*/  @!P0 SYNCS.PHASECHK.TRANS64 P0, [R3+URZ], R0 ;  /* 0x00000000030085a7 */ /* 0x000ea4000800007f */
[----:B--2---:R-:W-:Y:S05]  /*a1a0*/  @!P0 BRA `(.L_x_213) ;  /* 0xfffffffc00f08947 */ /* 0x004fea000383ffff */
.L_x_190:
[----:B------:R-:W-:Y:S05]  /*a1b0*/  BSYNC B0 ;  /* 0x0000000000007941 */ /* 0x000fea0003800000 */
.L_x_189:
[----:B------:R-:W-:Y:S05]  /*a1c0*/  EXIT ;  /* 0x000000000000794d */ /* 0x000fea0003800000 */
.L_x_22:
[----:B-1----:R-:W-:-:S04]  /*a1d0*/  IMAD.U32 R13, RZ, RZ, UR7 ;  /* 0x00000007ff0d7e24 */ /* 0x002fc8000f8e00ff */
[----:B------:R1:W4:Y:S03]  /*a1e0*/  SYNCS.PHASECHK.TRANS64.TRYWAIT P0, [R13+URZ], R12 ;  /* 0x0000000c0d0075a7 */ /* 0x000326000800017f */
[----:B----4-:R-:W-:Y:S05]  /*a1f0*/  @!P0 NANOSLEEP.SYNCS 0x989680 ;  /* 0x009896800000895d */ /* 0x010fea0003900000 */
[----:B------:R-:W4:Y:S02]  /*a200*/  @!P0 SYNCS.PHASECHK.TRANS64 P0, [R13+URZ], R12 ;  /* 0x0000000c0d0085a7 */ /* 0x000f24000800007f */
[----:B----4-:R-:W-:Y:S05]  /*a210*/  @!P0 BRA `(.L_x_22) ;  /* 0xfffffffc00ec8947 */ /* 0x010fea000383ffff */
[----:B------:R-:W-:Y:S05]  /*a220*/  BRA `(.L_x_21) ;  /* 0xffffff7800187947 */ /* 0x000fea000383ffff */
.L_x_28:
[----:B-1----:R-:W-:-:S04]  /*a230*/  IMAD.U32 R15, RZ, RZ, UR12 ;  /* 0x0000000cff0f7e24 */ /* 0x002fc8000f8e00ff */
[----:B------:R1:W4:Y:S03]  /*a240*/  SYNCS.PHASECHK.TRANS64.TRYWAIT P0, [R15+URZ], R14 ;  /* 0x0000000e0f0075a7 */ /* 0x000326000800017f */
[----:B----4-:R-:W-:Y:S05]  /*a250*/  @!P0 NANOSLEEP.SYNCS 0x989680 ;  /* 0x009896800000895d */ /* 0x010fea0003900000 */
[----:B------:R-:W4:Y:S02]  /*a260*/  @!P0 SYNCS.PHASECHK.TRANS64 P0, [R15+URZ], R14 ;  /* 0x0000000e0f0085a7 */ /* 0x000f24000800007f */
[----:B----4-:R-:W-:Y:S05]  /*a270*/  @!P0 BRA `(.L_x_28) ;  /* 0xfffffffc00ec8947 */ /* 0x010fea000383ffff */
[----:B------:R-:W-:Y:S05]  /*a280*/  BRA `(.L_x_27) ;  /* 0xffffff8000547947 */ /* 0x000fea000383ffff */
.L_x_177:
[----:B------:R-:W-:Y:S01]  /*a290*/  BSSY B1, `(.L_x_214) ;  /* 0x0000006000017945 */ /* 0x000fe20003800000 */
[----:B------:R-:W-:-:S07]  /*a2a0*/  IMAD.MOV.U32 R7, RZ, RZ, -0x1 ;  /* 0xffffffffff077424 */ /* 0x000fce00078e00ff */
[----:B------:R-:W-:Y:S05]  /*a2b0*/  WARPSYNC.COLLECTIVE R7, `(.L_x_215) ;  /* 0x00000000070c7348 */ /* 0x000fea0003c00000 */
[----:B------:R-:W-:Y:S02]  /*a2c0*/  ELECT P0, UR62, PT ;  /* 0x00000000003e782f */ /* 0x000fe40003800000 */
[----:B------:R-:W-:Y:S01]  /*a2d0*/  MOV R7, UR62 ;  /* 0x0000003e00077c02 */ /* 0x000fe20008000f00 */
[----:B------:R-:W-:Y:S10]  /*a2e0*/  ENDCOLLECTIVE ;  /* 0x000000000000791b */ /* 0x000ff40003800000 */
.L_x_215:
[----:B------:R-:W-:Y:S05]  /*a2f0*/  BSYNC B1 ;  /* 0x0000000000017941 */ /* 0x000fea0003800000 */
.L_x_214:
[----:B------:R-:W-:Y:S05]  /*a300*/  BRA `(.L_x_216) ;  /* 0xffffffe400b87947 */ /* 0x000fea000383ffff */
.L_x_180:
[----:B0-----:R0:W1:Y:S02]  /*a310*/  SYNCS.PHASECHK.TRANS64.TRYWAIT P0, [R21+URZ+0xb0], R8 ;  /* 0x0000b008150075a7 */ /* 0x001064000800017f */
[----:B-1----:R-:W-:Y:S05]  /*a320*/  @!P0 NANOSLEEP.SYNCS 0x989680 ;  /* 0x009896800000895d */ /* 0x002fea0003900000 */
[----:B------:R-:W1:Y:S02]  /*a330*/  @!P0 SYNCS.PHASECHK.TRANS64 P0, [R21+URZ+0xb0], R8 ;  /* 0x0000b008150085a7 */ /* 0x000e64000800007f */
[----:B-1----:R-:W-:Y:S05]  /*a340*/  @!P0 BRA `(.L_x_180) ;  /* 0xfffffffc00f08947 */ /* 0x002fea000383ffff */
[----:B------:R-:W-:Y:S05]  /*a350*/  BRA `(.L_x_217) ;  /* 0xffffffe400f07947 */ /* 0x000fea000383ffff */
.L_x_188:
[----:B------:R-:W-:Y:S01]  /*a360*/  BSSY B0, `(.L_x_218) ;  /* 0x0000006000007945 */ /* 0x000fe20003800000 */
[----:B------:R-:W-:-:S07]  /*a370*/  IMAD.MOV.U32 R7, RZ, RZ, -0x1 ;  /* 0xffffffffff077424 */ /* 0x000fce00078e00ff */
[----:B------:R-:W-:Y:S05]  /*a380*/  WARPSYNC.COLLECTIVE R7, `(.L_x_219) ;  /* 0x00000000070c7348 */ /* 0x000fea0003c00000 */
[----:B------:R-:W-:Y:S02]  /*a390*/  ELECT P0, UR62, PT ;  /* 0x00000000003e782f */ /* 0x000fe40003800000 */
[----:B------:R-:W-:Y:S01]  /*a3a0*/  MOV R7, UR62 ;  /* 0x0000003e00077c02 */ /* 0x000fe20008000f00 */
[----:B------:R-:W-:Y:S10]  /*a3b0*/  ENDCOLLECTIVE ;  /* 0x000000000000791b */ /* 0x000ff40003800000 */
.L_x_219:
[----:B------:R-:W-:Y:S05]  /*a3c0*/  BSYNC B0 ;  /* 0x0000000000007941 */ /* 0x000fea0003800000 */
.L_x_218:
[----:B------:R-:W-:Y:S05]  /*a3d0*/  BRA `(.L_x_220) ;  /* 0xfffffff000407947 */ /* 0x000fea000383ffff */
.L_x_192:
[----:B0-----:R0:W1:Y:S02]  /*a3e0*/  SYNCS.PHASECHK.TRANS64.TRYWAIT P0, [R6+URZ], R3 ;  /* 0x00000003060075a7 */ /* 0x001064000800017f */
[----:B-1----:R-:W-:Y:S05]  /*a3f0*/  @!P0 NANOSLEEP.SYNCS 0x989680 ;  /* 0x009896800000895d */ /* 0x002fea0003900000 */
[----:B------:R-:W1:Y:S02]  /*a400*/  @!P0 SYNCS.PHASECHK.TRANS64 P0, [R6+URZ], R3 ;  /* 0x00000003060085a7 */ /* 0x000e64000800007f */
[----:B-1----:R-:W-:Y:S05]  /*a410*/  @!P0 BRA `(.L_x_192) ;  /* 0xfffffffc00f08947 */ /* 0x002fea000383ffff */
[----:B------:R-:W-:Y:S05]  /*a420*/  BRA `(.L_x_221) ;  /* 0xfffffff000807947 */ /* 0x000fea000383ffff */
.L_x_193:
[----:B0-----:R0:W1:Y:S02]  /*a430*/  SYNCS.PHASECHK.TRANS64.TRYWAIT P0, [R7+URZ], R4 ;  /* 0x00000004070075a7 */ /* 0x001064000800017f */
[----:B-1----:R-:W-:Y:S05]  /*a440*/  @!P0 NANOSLEEP.SYNCS 0x989680 ;  /* 0x009896800000895d */ /* 0x002fea0003900000 */
[----:B------:R-:W1:Y:S02]  /*a450*/  @!P0 SYNCS.PHASECHK.TRANS64 P0, [R7+URZ], R4 ;  /* 0x00000004070085a7 */ /* 0x000e64000800007f */
[----:B-1----:R-:W-:Y:S05]  /*a460*/  @!P0 BRA `(.L_x_193) ;  /* 0xfffffffc00f08947 */ /* 0x002fea000383ffff */
[----:B------:R-:W-:Y:S05]  /*a470*/  BRA `(.L_x_222) ;  /* 0xfffffff000907947 */ /* 0x000fea000383ffff */
.L_x_194:
[----:B0-----:R0:W1:Y:S02]  /*a480*/  SYNCS.PHASECHK.TRANS64.TRYWAIT P0, [R6+URZ], R5 ;  /* 0x00000005060075a7 */ /* 0x001064000800017f */
[----:B-1----:R-:W-:Y:S05]  /*a490*/  @!P0 NANOSLEEP.SYNCS 0x989680 ;  /* 0x009896800000895d */ /* 0x002fea0003900000 */
[----:B------:R-:W1:Y:S02]  /*a4a0*/  @!P0 SYNCS.PHASECHK.TRANS64 P0, [R6+URZ], R5 ;  /* 0x00000005060085a7 */ /* 0x000e64000800007f */
[----:B-1----:R-:W-:Y:S05]  /*a4b0*/  @!P0 BRA `(.L_x_194) ;  /* 0xfffffffc00f08947 */ /* 0x002fea000383ffff */
[----:B------:R-:W-:Y:S05]  /*a4c0*/  BRA `(.L_x_223) ;  /* 0xfffffff000a07947 */ /* 0x000fea000383ffff */
.L_x_195:
[----:B0-----:R0:W1:Y:S02]  /*a4d0*/  SYNCS.PHASECHK.TRANS64.TRYWAIT P0, [R9+URZ], R4 ;  /* 0x00000004090075a7 */ /* 0x001064000800017f */
[----:B-1----:R-:W-:Y:S05]  /*a4e0*/  @!P0 NANOSLEEP.SYNCS 0x989680 ;  /* 0x009896800000895d */ /* 0x002fea0003900000 */
[----:B------:R-:W1:Y:S02]  /*a4f0*/  @!P0 SYNCS.PHASECHK.TRANS64 P0, [R9+URZ], R4 ;  /* 0x00000004090085a7 */ /* 0x000e64000800007f */
[----:B-1----:R-:W-:Y:S05]  /*a500*/  @!P0 BRA `(.L_x_195) ;  /* 0xfffffffc00f08947 */ /* 0x002fea000383ffff */
[----:B------:R-:W-:Y:S05]  /*a510*/  BRA `(.L_x_224) ;  /* 0xfffffff000b07947 */ /* 0x000fea000383ffff */
.L_x_196:
[----:B0-----:R0:W1:Y:S02]  /*a520*/  SYNCS.PHASECHK.TRANS64.TRYWAIT P0, [R6+URZ], R5 ;  /* 0x00000005060075a7 */ /* 0x001064000800017f */
[----:B-1----:R-:W-:Y:S05]  /*a530*/  @!P0 NANOSLEEP.SYNCS 0x989680 ;  /* 0x009896800000895d */ /* 0x002fea0003900000 */
[----:B------:R-:W1:Y:S02]  /*a540*/  @!P0 SYNCS.PHASECHK.TRANS64 P0, [R6+URZ], R5 ;  /* 0x00000005060085a7 */ /* 0x000e64000800007f */
[----:B-1----:R-:W-:Y:S05]  /*a550*/  @!P0 BRA `(.L_x_196) ;  /* 0xfffffffc00f08947 */ /* 0x002fea000383ffff */
[----:B------:R-:W-:Y:S05]  /*a560*/  BRA `(.L_x_225) ;  /* 0xfffffff000c07947 */ /* 0x000fea000383ffff */
.L_x_197:
[----:B0-----:R0:W1:Y:S02]  /*a570*/  SYNCS.PHASECHK.TRANS64.TRYWAIT P0, [R9+URZ], R4 ;  /* 0x00000004090075a7 */ /* 0x001064000800017f */
[----:B-1----:R-:W-:Y:S05]  /*a580*/  @!P0 NANOSLEEP.SYNCS 0x989680 ;  /* 0x009896800000895d */ /* 0x002fea0003900000 */
[----:B------:R-:W1:Y:S02]  /*a590*/  @!P0 SYNCS.PHASECHK.TRANS64 P0, [R9+URZ], R4 ;  /* 0x00000004090085a7 */ /* 0x000e64000800007f */
[----:B-1----:R-:W-:Y:S05]  /*a5a0*/  @!P0 BRA `(.L_x_197) ;  /* 0xfffffffc00f08947 */ /* 0x002fea000383ffff */
[----:B------:R-:W-:Y:S05]  /*a5b0*/  BRA `(.L_x_226) ;  /* 0xfffffff000d07947 */ /* 0x000fea000383ffff */
.L_x_198:
[----:B0-----:R0:W1:Y:S02]  /*a5c0*/  SYNCS.PHASECHK.TRANS64.TRYWAIT P0, [R6+URZ], R5 ;  /* 0x00000005060075a7 */ /* 0x001064000800017f */
[----:B-1----:R-:W-:Y:S05]  /*a5d0*/  @!P0 NANOSLEEP.SYNCS 0x989680 ;  /* 0x009896800000895d */ /* 0x002fea0003900000 */
[----:B------:R-:W1:Y:S02]  /*a5e0*/  @!P0 SYNCS.PHASECHK.TRANS64 P0, [R6+URZ], R5 ;  /* 0x00000005060085a7 */ /* 0x000e64000800007f */
[----:B-1----:R-:W-:Y:S05]  /*a5f0*/  @!P0 BRA `(.L_x_198) ;  /* 0xfffffffc00f08947 */ /* 0x002fea000383ffff */
[----:B------:R-:W-:Y:S05]  /*a600*/  BRA `(.L_x_227) ;  /* 0xfffffff000e07947 */ /* 0x000fea000383ffff */
.L_x_199:
[----:B0-----:R0:W1:Y:S02]  /*a610*/  SYNCS.PHASECHK.TRANS64.TRYWAIT P0, [R9+URZ], R4 ;  /* 0x00000004090075a7 */ /* 0x001064000800017f */
[----:B-1----:R-:W-:Y:S05]  /*a620*/  @!P0 NANOSLEEP.SYNCS 0x989680 ;  /* 0x009896800000895d */ /* 0x002fea0003900000 */
[----:B------:R-:W1:Y:S02]  /*a630*/  @!P0 SYNCS.PHASECHK.TRANS64 P0, [R9+URZ], R4 ;  /* 0x00000004090085a7 */ /* 0x000e64000800007f */
[----:B-1----:R-:W-:Y:S05]  /*a640*/  @!P0 BRA `(.L_x_199) ;  /* 0xfffffffc00f08947 */ /* 0x002fea000383ffff */
[----:B------:R-:W-:Y:S05]  /*a650*/  BRA `(.L_x_228) ;  /* 0xfffffff000f07947 */ /* 0x000fea000383ffff */
.L_x_200:
[----:B0-----:R0:W1:Y:S02]  /*a660*/  SYNCS.PHASECHK.TRANS64.TRYWAIT P0, [R6+URZ], R5 ;  /* 0x00000005060075a7 */ /* 0x001064000800017f */
[----:B-1----:R-:W-:Y:S05]  /*a670*/  @!P0 NANOSLEEP.SYNCS 0x989680 ;  /* 0x009896800000895d */ /* 0x002fea0003900000 */
[----:B------:R-:W1:Y:S02]  /*a680*/  @!P0 SYNCS.PHASECHK.TRANS64 P0, [R6+URZ], R5 ;  /* 0x00000005060085a7 */ /* 0x000e64000800007f */
[----:B-1----:R-:W-:Y:S05]  /*a690*/  @!P0 BRA `(.L_x_200) ;  /* 0xfffffffc00f08947 */ /* 0x002fea000383ffff */
[----:B------:R-:W-:Y:S05]  /*a6a0*/  BRA `(.L_x_229) ;  /* 0xfffffff400007947 */ /* 0x000fea000383ffff */
.L_x_201:
[----:B0-----:R0:W1:Y:S02]  /*a6b0*/  SYNCS.PHASECHK.TRANS64.TRYWAIT P0, [R9+URZ], R4 ;  /* 0x00000004090075a7 */ /* 0x001064000800017f */
[----:B-1----:R-:W-:Y:S05]  /*a6c0*/  @!P0 NANOSLEEP.SYNCS 0x989680 ;  /* 0x009896800000895d */ /* 0x002fea0003900000 */
[----:B------:R-:W1:Y:S02]  /*a6d0*/  @!P0 SYNCS.PHASECHK.TRANS64 P0, [R9+URZ], R4 ;  /* 0x00000004090085a7 */ /* 0x000e64000800007f */
[----:B-1----:R-:W-:Y:S05]  /*a6e0*/  @!P0 BRA `(.L_x_201) ;  /* 0xfffffffc00f08947 */ /* 0x002fea000383ffff */
[----:B------:R-:W-:Y:S05]  /*a6f0*/  BRA `(.L_x_230) ;  /* 0xfffffff400107947 */ /* 0x000fea000383ffff */
.L_x_202:
[----:B0-----:R0:W1:Y:S02]  /*a700*/  SYNCS.PHASECHK.TRANS64.TRYWAIT P0, [R6+URZ], R5 ;  /* 0x00000005060075a7 */ /* 0x001064000800017f */
[----:B-1----:R-:W-:Y:S05]  /*a710*/  @!P0 NANOSLEEP.SYNCS 0x989680 ;  /* 0x009896800000895d */ /* 0x002fea0003900000 */
[----:B------:R-:W1:Y:S02]  /*a720*/  @!P0 SYNCS.PHASECHK.TRANS64 P0, [R6+URZ], R5 ;  /* 0x00000005060085a7 */ /* 0x000e64000800007f */
[----:B-1----:R-:W-:Y:S05]  /*a730*/  @!P0 BRA `(.L_x_202) ;  /* 0xfffffffc00f08947 */ /* 0x002fea000383ffff */
[----:B------:R-:W-:Y:S05]  /*a740*/  BRA `(.L_x_231) ;  /* 0xfffffff400207947 */ /* 0x000fea000383ffff */
.L_x_203:
[----:B0-----:R0:W1:Y:S02]  /*a750*/  SYNCS.PHASECHK.TRANS64.TRYWAIT P0, [R9+URZ], R4 ;  /* 0x00000004090075a7 */ /* 0x001064000800017f */
[----:B-1----:R-:W-:Y:S05]  /*a760*/  @!P0 NANOSLEEP.SYNCS 0x989680 ;  /* 0x009896800000895d */ /* 0x002fea0003900000 */
[----:B------:R-:W1:Y:S02]  /*a770*/  @!P0 SYNCS.PHASECHK.TRANS64 P0, [R9+URZ], R4 ;  /* 0x00000004090085a7 */ /* 0x000e64000800007f */
[----:B-1----:R-:W-:Y:S05]  /*a780*/  @!P0 BRA `(.L_x_203) ;  /* 0xfffffffc00f08947 */ /* 0x002fea000383ffff */
[----:B------:R-:W-:Y:S05]  /*a790*/  BRA `(.L_x_232) ;  /* 0xfffffff400307947 */ /* 0x000fea000383ffff */
.L_x_204:
[----:B0-----:R0:W1:Y:S02]  /*a7a0*/  SYNCS.PHASECHK.TRANS64.TRYWAIT P0, [R6+URZ], R5 ;  /* 0x00000005060075a7 */ /* 0x001064000800017f */
[----:B-1----:R-:W-:Y:S05]  /*a7b0*/  @!P0 NANOSLEEP.SYNCS 0x989680 ;  /* 0x009896800000895d */ /* 0x002fea0003900000 */
[----:B------:R-:W1:Y:S02]  /*a7c0*/  @!P0 SYNCS.PHASECHK.TRANS64 P0, [R6+URZ], R5 ;  /* 0x00000005060085a7 */ /* 0x000e64000800007f */
[----:B-1----:R-:W-:Y:S05]  /*a7d0*/  @!P0 BRA `(.L_x_204) ;  /* 0xfffffffc00f08947 */ /* 0x002fea000383ffff */
[----:B------:R-:W-:Y:S05]  /*a7e0*/  BRA `(.L_x_233) ;  /* 0xfffffff400407947 */ /* 0x000fea000383ffff */
.L_x_205:
[----:B0-----:R0:W1:Y:S02]  /*a7f0*/  SYNCS.PHASECHK.TRANS64.TRYWAIT P0, [R9+URZ], R4 ;  /* 0x00000004090075a7 */ /* 0x001064000800017f */
[----:B-1----:R-:W-:Y:S05]  /*a800*/  @!P0 NANOSLEEP.SYNCS 0x989680 ;  /* 0x009896800000895d */ /* 0x002fea0003900000 */
[----:B------:R-:W1:Y:S02]  /*a810*/  @!P0 SYNCS.PHASECHK.TRANS64 P0, [R9+URZ], R4 ;  /* 0x00000004090085a7 */ /* 0x000e64000800007f */
[----:B-1----:R-:W-:Y:S05]  /*a820*/  @!P0 BRA `(.L_x_205) ;  /* 0xfffffffc00f08947 */ /* 0x002fea000383ffff */
[----:B------:R-:W-:Y:S05]  /*a830*/  BRA `(.L_x_234) ;  /* 0xfffffff400507947 */ /* 0x000fea000383ffff */
.L_x_206:
[----:B0-----:R0:W1:Y:S02]  /*a840*/  SYNCS.PHASECHK.TRANS64.TRYWAIT P0, [R6+URZ], R5 ;  /* 0x00000005060075a7 */ /* 0x001064000800017f */
[----:B-1----:R-:W-:Y:S05]  /*a850*/  @!P0 NANOSLEEP.SYNCS 0x989680 ;  /* 0x009896800000895d */ /* 0x002fea0003900000 */
[----:B------:R-:W1:Y:S02]  /*a860*/  @!P0 SYNCS.PHASECHK.TRANS64 P0, [R6+URZ], R5 ;  /* 0x00000005060085a7 */ /* 0x000e64000800007f */
[----:B-1----:R-:W-:Y:S05]  /*a870*/  @!P0 BRA `(.L_x_206) ;  /* 0xfffffffc00f08947 */ /* 0x002fea000383ffff */
[----:B------:R-:W-:Y:S05]  /*a880*/  BRA `(.L_x_235) ;  /* 0xfffffff400607947 */ /* 0x000fea000383ffff */
.L_x_207:
[----:B0-----:R0:W1:Y:S02]  /*a890*/  SYNCS.PHASECHK.TRANS64.TRYWAIT P0, [R9+URZ], R4 ;  /* 0x00000004090075a7 */ /* 0x001064000800017f */
[----:B-1----:R-:W-:Y:S05]  /*a8a0*/  @!P0 NANOSLEEP.SYNCS 0x989680 ;  /* 0x009896800000895d */ /* 0x002fea0003900000 */
[----:B------:R-:W1:Y:S02]  /*a8b0*/  @!P0 SYNCS.PHASECHK.TRANS64 P0, [R9+URZ], R4 ;  /* 0x00000004090085a7 */ /* 0x000e64000800007f */
[----:B-1----:R-:W-:Y:S05]  /*a8c0*/  @!P0 BRA `(.L_x_207) ;  /* 0xfffffffc00f08947 */ /* 0x002fea000383ffff */
[----:B------:R-:W-:Y:S05]  /*a8d0*/  BRA `(.L_x_236) ;  /* 0xfffffff400707947 */ /* 0x000fea000383ffff */
.L_x_208:
[----:B0-----:R0:W1:Y:S02]  /*a8e0*/  SYNCS.PHASECHK.TRANS64.TRYWAIT P0, [R6+URZ], R5 ;  /* 0x00000005060075a7 */ /* 0x001064000800017f */
[----:B-1----:R-:W-:Y:S05]  /*a8f0*/  @!P0 NANOSLEEP.SYNCS 0x989680 ;  /* 0x009896800000895d */ /* 0x002fea0003900000 */
[----:B------:R-:W1:Y:S02]  /*a900*/  @!P0 SYNCS.PHASECHK.TRANS64 P0, [R6+URZ], R5 ;  /* 0x00000005060085a7 */ /* 0x000e64000800007f */
[----:B-1----:R-:W-:Y:S05]  /*a910*/  @!P0 BRA `(.L_x_208) ;  /* 0xfffffffc00f08947 */ /* 0x002fea000383ffff */
[----:B------:R-:W-:Y:S05]  /*a920*/  BRA `(.L_x_237) ;  /* 0xfffffff400807947 */ /* 0x000fea000383ffff */
.L_x_209:
[----:B0-----:R0:W1:Y:S02]  /*a930*/  SYNCS.PHASECHK.TRANS64.TRYWAIT P0, [R9+URZ], R4 ;  /* 0x00000004090075a7 */ /* 0x001064000800017f */
[----:B-1----:R-:W-:Y:S05]  /*a940*/  @!P0 NANOSLEEP.SYNCS 0x989680 ;  /* 0x009896800000895d */ /* 0x002fea0003900000 */
[----:B------:R-:W1:Y:S02]  /*a950*/  @!P0 SYNCS.PHASECHK.TRANS64 P0, [R9+URZ], R4 ;  /* 0x00000004090085a7 */ /* 0x000e64000800007f */
[----:B-1----:R-:W-:Y:S05]  /*a960*/  @!P0 BRA `(.L_x_209) ;  /* 0xfffffffc00f08947 */ /* 0x002fea000383ffff */
[----:B------:R-:W-:Y:S05]  /*a970*/  BRA `(.L_x_238) ;  /* 0xfffffff400907947 */ /* 0x000fea000383ffff */
.L_x_210:
[----:B0-----:R0:W1:Y:S02]  /*a980*/  SYNCS.PHASECHK.TRANS64.TRYWAIT P0, [R6+URZ], R5 ;  /* 0x00000005060075a7 */ /* 0x001064000800017f */
[----:B-1----:R-:W-:Y:S05]  /*a990*/  @!P0 NANOSLEEP.SYNCS 0x989680 ;  /* 0x009896800000895d */ /* 0x002fea0003900000 */
[----:B------:R-:W1:Y:S02]  /*a9a0*/  @!P0 SYNCS.PHASECHK.TRANS64 P0, [R6+URZ], R5 ;  /* 0x00000005060085a7 */ /* 0x000e64000800007f */
[----:B-1----:R-:W-:Y:S05]  /*a9b0*/  @!P0 BRA `(.L_x_210) ;  /* 0xfffffffc00f08947 */ /* 0x002fea000383ffff */
[----:B------:R-:W-:Y:S05]  /*a9c0*/  BRA `(.L_x_239) ;  /* 0xfffffff400a07947 */ /* 0x000fea000383ffff */
.L_x_211:
[----:B0-----:R0:W1:Y:S02]  /*a9d0*/  SYNCS.PHASECHK.TRANS64.TRYWAIT P0, [R9+URZ], R4 ;  /* 0x00000004090075a7 */ /* 0x001064000800017f */
[----:B-1----:R-:W-:Y:S05]  /*a9e0*/  @!P0 NANOSLEEP.SYNCS 0x989680 ;  /* 0x009896800000895d */ /* 0x002fea0003900000 */
[----:B------:R-:W1:Y:S02]  /*a9f0*/  @!P0 SYNCS.PHASECHK.TRANS64 P0, [R9+URZ], R4 ;  /* 0x00000004090085a7 */ /* 0x000e64000800007f */
[----:B-1----:R-:W-:Y:S05]  /*aa00*/  @!P0 BRA `(.L_x_211) ;  /* 0xfffffffc00f08947 */ /* 0x002fea000383ffff */
[----:B------:R-:W-:Y:S05]  /*aa10*/  BRA `(.L_x_240) ;  /* 0xfffffff400b07947 */ /* 0x000fea000383ffff */
.L_x_212:
[----:B0-----:R0:W1:Y:S02]  /*aa20*/  SYNCS.PHASECHK.TRANS64.TRYWAIT P0, [R6+URZ], R5 ;  /* 0x00000005060075a7 */ /* 0x001064000800017f */
[----:B-1----:R-:W-:Y:S05]  /*aa30*/  @!P0 NANOSLEEP.SYNCS 0x989680 ;  /* 0x009896800000895d */ /* 0x002fea0003900000 */
[----:B------:R-:W1:Y:S02]  /*aa40*/  @!P0 SYNCS.PHASECHK.TRANS64 P0, [R6+URZ], R5 ;  /* 0x00000005060085a7 */ /* 0x000e64000800007f */
[----:B-1----:R-:W-:Y:S05]  /*aa50*/  @!P0 BRA `(.L_x_212) ;  /* 0xfffffffc00f08947 */ /* 0x002fea000383ffff */
[----:B------:R-:W-:Y:S05]  /*aa60*/  BRA `(.L_x_241) ;  /* 0xfffffff400b87947 */ /* 0x000fea000383ffff */
.L_x_242:
[----:B------:R-:W-:-:S00]  /*aa70*/  BRA `(.L_x_242) ;  /* 0xfffffffc00fc7947 */ /* 0x000fc0000383ffff */
[----:B------:R-:W-:-:S00]  /*aa80*/  NOP ;  /* 0x0000000000007918 */ /* 0x000fc00000000000 */
[----:B------:R-:W-:-:S00]  /*aa90*/  NOP ;  /* 0x0000000000007918 */ /* 0x000fc00000000000 */
[----:B------:R-:W-:-:S00]  /*aaa0*/  NOP ;  /* 0x0000000000007918 */ /* 0x000fc00000000000 */
[----:B------:R-:W-:-:S00]  /*aab0*/  NOP ;  /* 0x0000000000007918 */ /* 0x000fc00000000000 */
[----:B------:R-:W-:-:S00]  /*aac0*/  NOP ;  /* 0x0000000000007918 */ /* 0x000fc00000000000 */
[----:B------:R-:W-:-:S00]  /*aad0*/  NOP ;  /* 0x0000000000007918 */ /* 0x000fc00000000000 */
[----:B------:R-:W-:-:S00]  /*aae0*/  NOP ;  /* 0x0000000000007918 */ /* 0x000fc00000000000 */
[----:B------:R-:W-:-:S00]  /*aaf0*/  NOP ;  /* 0x0000000000007918 */ /* 0x000fc00000000000 */
.L_x_243:


//--------------------- .nv.shared._ZN7cutlass13device_kernelINS_4gemm6kernel13GemmUniversalIN4cute5tupleIJiiiiEEENS1_10collective13CollectiveMmaINS1_37MainloopSm90TmaGmmaWarpSpecializedFP8ILi22ENS5_IJNS4_1CILi2EEENSA_ILi1EEESC_EEENS1_35KernelTmaWarpSpecializedCooperativeEEENS5_IJNSA_ILi256EEENSA_ILi64EEENSA_ILi32EEEEEENS_12float_e4m3_tENS5_IJlSC_lEEESK_SL_NS4_8TiledMMAINS4_8MMA_AtomIJNS4_4SM904GMMA30MMA_64x64x32_F32E4M3E4M3_SS_TNILNSP_7ScaleInE1ELSR_1EEEEEENS4_6LayoutISD_NS5_IJSC_NSA_ILi0EEESV_EEEEENS5_IJNS4_10UnderscoreESY_SY_EEEEENS4_13SM90_TMA_LOADENS4_14ComposedLayoutINS4_7SwizzleILi1ELi4ELi3EEENS4_18smem_ptr_flag_bitsILi8EEENSU_INS5_IJNSA_ILi8EEESI_EEENS5_IJSI_SC_EEEEEEEvNS4_8identityENS4_23SM90_TMA_LOAD_MULTICASTES1B_vS1C_EENS_8epilogue10collective6detail29Sm90TmaWarpSpecializedAdapterINS1G_15DefaultEpilogueISK_SL_SL_NS1F_6thread17LinearCombinationISK_Li1EffLNS1K_9ScaleType4KindE0ELNS_15FloatRoundStyleE2ESK_EENS1_15EpilogueDefaultEEEEEvvEEEEvNT_6ParamsE --------------------------
	.section	.nv.shared._ZN7cutlass13device_kernelINS_4gemm6kernel13GemmUniversalIN4cute5tupleIJiiiiEEENS1_10collective13CollectiveMmaINS1_37MainloopSm90TmaGmmaWarpSpecializedFP8ILi22ENS5_IJNS4_1CILi2EEENSA_ILi1EEESC_EEENS1_35KernelTmaWarpSpecializedCooperativeEEENS5_IJNSA_ILi256EEENSA_ILi64EEENSA_ILi32EEEEEENS_12float_e4m3_tENS5_IJlSC_lEEESK_SL_NS4_8TiledMMAINS4_8MMA_AtomIJNS4_4SM904GMMA30MMA_64x64x32_F32E4M3E4M3_SS_TNILNSP_7ScaleInE1ELSR_1EEEEEENS4_6LayoutISD_NS5_IJSC_NSA_ILi0EEESV_EEEEENS5_IJNS4_10UnderscoreESY_SY_EEEEENS4_13SM90_TMA_LOADENS4_14ComposedLayoutINS4_7SwizzleILi1ELi4ELi3EEENS4_18smem_ptr_flag_bitsILi8EEENSU_INS5_IJNSA_ILi8EEESI_EEENS5_IJSI_SC_EEEEEEEvNS4_8identityENS4_23SM90_TMA_LOAD_MULTICASTES1B_vS1C_EENS_8epilogue10collective6detail29Sm90TmaWarpSpecializedAdapterINS1G_15DefaultEpilogueISK_SL_SL_NS1F_6thread17LinearCombinationISK_Li1EffLNS1K_9ScaleType4KindE0ELNS_15FloatRoundStyleE2ESK_EENS1_15EpilogueDefaultEEEEEvvEEEEvNT_6ParamsE,"aw",@nobits
	.sectionflags	@""
	.align	16
	.zero		1024


//--------------------- .nv.shared.reserved.0     --------------------------
	.section	.nv.shared.reserved.0,"aw",@nobits
	.weak		__nv_reservedSMEM_offset_0_alias
	.size		__nv_reservedSMEM_offset_0_alias, 0, 0
	.other		__nv_reservedSMEM_offset_0_alias,@"STO_CUDA_RESERVED_SHARED STV_DEFAULT"
__nv_reservedSMEM_offset_0_alias:
	.zero		0


//--------------------- .nv.global                --------------------------
	.section	.nv.global,"aw",@nobits
.nv.global:
	.type		_ZN40_INTERNAL_2cdba7df_4_k_cu_f58c370a_230444cute1_E,@object
	.size		_ZN40_INTERNAL_2cdba7df_4_k_cu_f58c370a_230444cute1_E,(_ZN40_INTERNAL_2cdba7df_4_k_cu_f58c370a_230444cuda3std3__45__cpo6cbeginE - _ZN40_INTERNAL_2cdba7df_4_k_cu_f58c370a_230444cute1_E)
_ZN40_INTERNAL_2cdba7df_4_k_cu_f58c370a_230444cute1_E:
	.zero		1
	.type		_ZN40_INTERNAL_2cdba7df_4_k_cu_f58c370a_230444cuda3std3__45__cpo6cbeginE,@object
	.size		_ZN40_INTERNAL_2cdba7df_4_k_cu_f58c370a_230444cuda3std3__45__cpo6cbeginE,(_ZN40_INTERNAL_2cdba7df_4_k_cu_f58c370a_230444cuda3std3__48in_placeE - _ZN40_INTERNAL_2cdba7df_4_k_cu_f58c370a_230444cuda3std3__45__cpo6cbeginE)
_ZN40_INTERNAL_2cdba7df_4_k_cu_f58c370a_230444cuda3std3__45__cpo6cbeginE:
	.zero		1
	.type		_ZN40_INTERNAL_2cdba7df_4_k_cu_f58c370a_230444cuda3std3__48in_placeE,@object
	.size		_ZN40_INTERNAL_2cdba7df_4_k_cu_f58c370a_230444cuda3std3__48in_placeE,(_ZN40_INTERNAL_2cdba7df_4_k_cu_f58c370a_230444cuda3std6ranges3__45__cpo9iter_moveE - _ZN40_INTERNAL_2cdba7df_4_k_cu_f58c370a_230444cuda3std3__48in_placeE)
_ZN40_INTERNAL_2cdba7df_4_k_cu_f58c370a_230444cuda3std3__48in_placeE:
	.zero		1
	.type		_ZN40_INTERNAL_2cdba7df_4_k_cu_f58c370a_230444cuda3std6ranges3__45__cpo9iter_moveE,@object
	.size		_ZN40_INTERNAL_2cdba7df_4_k_cu_f58c370a_230444cuda3std6ranges3__45__cpo9iter_moveE,(_ZN40_INTERNAL_2cdba7df_4_k_cu_f58c370a_230444cuda3std3__45__cpo5beginE - _ZN40_INTERNAL_2cdba7df_4_k_cu_f58c370a_230444cuda3std6ranges3__45__cpo9iter_moveE)
_ZN40_INTERNAL_2cdba7df_4_k_cu_f58c370a_230444cuda3std6ranges3__45__cpo9iter_moveE:
	.zero		1
	.type		_ZN40_INTERNAL_2cdba7df_4_k_cu_f58c370a_230444cuda3std3__45__cpo5beginE,@object
	.size		_ZN40_INTERNAL_2cdba7df_4_k_cu_f58c370a_230444cuda3std3__45__cpo5beginE,(_ZN40_INTERNAL_2cdba7df_4_k_cu_f58c370a_230444cuda3std3__442_GLOBAL__N__2cdba7df_4_k_cu_f58c370a_230446ignoreE - _ZN40_INTERNAL_2cdba7df_4_k_cu_f58c370a_230444cuda3std3__45__cpo5beginE)
_ZN40_INTERNAL_2cdba7df_4_k_cu_f58c370a_230444cuda3std3__45__cpo5beginE:
	.zero		1
	.type		_ZN40_INTERNAL_2cdba7df_4_k_cu_f58c370a_230444cuda3std3__442_GLOBAL__N__2cdba7df_4_k_cu_f58c370a_230446ignoreE,@object
	.size		_ZN40_INTERNAL_2cdba7df_4_k_cu_f58c370a_230444cuda3std3__442_GLOBAL__N__2cdba7df_4_k_cu_f58c370a_230446ignoreE,(_ZN40_INTERNAL_2cdba7df_4_k_cu_f58c370a_230444cute7productE - _ZN40_INTERNAL_2cdba7df_4_k_cu_f58c370a_230444cuda3std3__442_GLOBAL__N__2cdba7df_4_k_cu_f58c370a_230446ignoreE)
_ZN40_INTERNAL_2cdba7df_4_k_cu_f58c370a_230444cuda3std3__442_GLOBAL__N__2cdba7df_4_k_cu_f58c370a_230446ignoreE:
	.zero		1
	.type		_ZN40_INTERNAL_2cdba7df_4_k_cu_f58c370a_230444cute7productE,@object
	.size		_ZN40_INTERNAL_2cdba7df_4_k_cu_f58c370a_230444cute7productE,(_ZN40_INTERNAL_2cdba7df_4_k_cu_f58c370a_230444cuda3std3__45__cpo3endE - _ZN40_INTERNAL_2cdba7df_4_k_cu_f58c370a_230444cute7productE)
_ZN40_INTERNAL_2cdba7df_4_k_cu_f58c370a_230444cute7productE:
	.zero		1
	.type		_ZN40_INTERNAL_2cdba7df_4_k_cu_f58c370a_230444cuda3std3__45__cpo3endE,@object
	.size		_ZN40_INTERNAL_2cdba7df_4_k_cu_f58c370a_230444cuda3std3__45__cpo3endE,(_ZN40_INTERNAL_2cdba7df_4_k_cu_f58c370a_230444cuda3std3__419piecewise_constructE - _ZN40_INTERNAL_2cdba7df_4_k_cu_f58c370a_230444cuda3std3__45__cpo3endE)
_ZN40_INTERNAL_2cdba7df_4_k_cu_f58c370a_230444cuda3std3__45__cpo3endE:
	.zero		1
	.type		_ZN40_INTERNAL_2cdba7df_4_k_cu_f58c370a_230444cuda3std3__419piecewise_constructE,@object
	.size		_ZN40_INTERNAL_2cdba7df_4_k_cu_f58c370a_230444cuda3std3__419piecewise_constructE,(_ZN40_INTERNAL_2cdba7df_4_k_cu_f58c370a_230444cuda3std3__45__cpo4cendE - _ZN40_INTERNAL_2cdba7df_4_k_cu_f58c370a_230444cuda3std3__419piecewise_constructE)
_ZN40_INTERNAL_2cdba7df_4_k_cu_f58c370a_230444cuda3std3__419piecewise_constructE:
	.zero		1
	.type		_ZN40_INTERNAL_2cdba7df_4_k_cu_f58c370a_230444cuda3std3__45__cpo4cendE,@object
	.size		_ZN40_INTERNAL_2cdba7df_4_k_cu_f58c370a_230444cuda3std3__45__cpo4cendE,(_ZN40_INTERNAL_2cdba7df_4_k_cu_f58c370a_230444cuda3std6ranges3__45__cpo4swapE - _ZN40_INTERNAL_2cdba7df_4_k_cu_f58c370a_230444cuda3std3__45__cpo4cendE)
_ZN40_INTERNAL_2cdba7df_4_k_cu_f58c370a_230444cuda3std3__45__cpo4cendE:
	.zero		1
	.type		_ZN40_INTERNAL_2cdba7df_4_k_cu_f58c370a_230444cuda3std6ranges3__45__cpo4swapE,@object
	.size		_ZN40_INTERNAL_2cdba7df_4_k_cu_f58c370a_230444cuda3std6ranges3__45__cpo4swapE,(.L_7 - _ZN40_INTERNAL_2cdba7df_4_k_cu_f58c370a_230444cuda3std6ranges3__45__cpo4swapE)
_ZN40_INTERNAL_2cdba7df_4_k_cu_f58c370a_230444cuda3std6ranges3__45__cpo4swapE:
	.zero		1
.L_7:


//--------------------- .nv.constant0._ZN7cutlass13device_kernelINS_4gemm6kernel13GemmUniversalIN4cute5tupleIJiiiiEEENS1_10collective13CollectiveMmaINS1_37MainloopSm90TmaGmmaWarpSpecializedFP8ILi22ENS5_IJNS4_1CILi2EEENSA_ILi1EEESC_EEENS1_35KernelTmaWarpSpecializedCooperativeEEENS5_IJNSA_ILi256EEENSA_ILi64EEENSA_ILi32EEEEEENS_12float_e4m3_tENS5_IJlSC_lEEESK_SL_NS4_8TiledMMAINS4_8MMA_AtomIJNS4_4SM904GMMA30MMA_64x64x32_F32E4M3E4M3_SS_TNILNSP_7ScaleInE1ELSR_1EEEEEENS4_6LayoutISD_NS5_IJSC_NSA_ILi0EEESV_EEEEENS5_IJNS4_10UnderscoreESY_SY_EEEEENS4_13SM90_TMA_LOADENS4_14ComposedLayoutINS4_7SwizzleILi1ELi4ELi3EEENS4_18smem_ptr_flag_bitsILi8EEENSU_INS5_IJNSA_ILi8EEESI_EEENS5_IJSI_SC_EEEEEEEvNS4_8identityENS4_23SM90_TMA_LOAD_MULTICASTES1B_vS1C_EENS_8epilogue10collective6detail29Sm90TmaWarpSpecializedAdapterINS1G_15DefaultEpilogueISK_SL_SL_NS1F_6thread17LinearCombinationISK_Li1EffLNS1K_9ScaleType4KindE0ELNS_15FloatRoundStyleE2ESK_EENS1_15EpilogueDefaultEEEEEvvEEEEvNT_6ParamsE --------------------------
	.section	.nv.constant0._ZN7cutlass13device_kernelINS_4gemm6kernel13GemmUniversalIN4cute5tupleIJiiiiEEENS1_10collective13CollectiveMmaINS1_37MainloopSm90TmaGmmaWarpSpecializedFP8ILi22ENS5_IJNS4_1CILi2EEENSA_ILi1EEESC_EEENS1_35KernelTmaWarpSpecializedCooperativeEEENS5_IJNSA_ILi256EEENSA_ILi64EEENSA_ILi32EEEEEENS_12float_e4m3_tENS5_IJlSC_lEEESK_SL_NS4_8TiledMMAINS4_8MMA_AtomIJNS4_4SM904GMMA30MMA_64x64x32_F32E4M3E4M3_SS_TNILNSP_7ScaleInE1ELSR_1EEEEEENS4_6LayoutISD_NS5_IJSC_NSA_ILi0EEESV_EEEEENS5_IJNS4_10UnderscoreESY_SY_EEEEENS4_13SM90_TMA_LOADENS4_14ComposedLayoutINS4_7SwizzleILi1ELi4ELi3EEENS4_18smem_ptr_flag_bitsILi8EEENSU_INS5_IJNSA_ILi8EEESI_EEENS5_IJSI_SC_EEEEEEEvNS4_8identityENS4_23SM90_TMA_LOAD_MULTICASTES1B_vS1C_EENS_8epilogue10collective6detail29Sm90TmaWarpSpecializedAdapterINS1G_15DefaultEpilogueISK_SL_SL_NS1F_6thread17LinearCombinationISK_Li1EffLNS1K_9ScaleType4KindE0ELNS_15FloatRoundStyleE2ESK_EENS1_15EpilogueDefaultEEEEEvvEEEEvNT_6ParamsE,"a",@progbits
	.sectionflags	@""
	.align	4
.nv.constant0._ZN7cutlass13device_kernelINS_4gemm6kernel13GemmUniversalIN4cute5tupleIJiiiiEEENS1_10collective13CollectiveMmaINS1_37MainloopSm90TmaGmmaWarpSpecializedFP8ILi22ENS5_IJNS4_1CILi2EEENSA_ILi1EEESC_EEENS1_35KernelTmaWarpSpecializedCooperativeEEENS5_IJNSA_ILi256EEENSA_ILi64EEENSA_ILi32EEEEEENS_12float_e4m3_tENS5_IJlSC_lEEESK_SL_NS4_8TiledMMAINS4_8MMA_AtomIJNS4_4SM904GMMA30MMA_64x64x32_F32E4M3E4M3_SS_TNILNSP_7ScaleInE1ELSR_1EEEEEENS4_6LayoutISD_NS5_IJSC_NSA_ILi0EEESV_EEEEENS5_IJNS4_10UnderscoreESY_SY_EEEEENS4_13SM90_TMA_LOADENS4_14ComposedLayoutINS4_7SwizzleILi1ELi4ELi3EEENS4_18smem_ptr_flag_bitsILi8EEENSU_INS5_IJNSA_ILi8EEESI_EEENS5_IJSI_SC_EEEEEEEvNS4_8identityENS4_23SM90_TMA_LOAD_MULTICASTES1B_vS1C_EENS_8epilogue10collective6detail29Sm90TmaWarpSpecializedAdapterINS1G_15DefaultEpilogueISK_SL_SL_NS1F_6thread17LinearCombinationISK_Li1EffLNS1K_9ScaleType4KindE0ELNS_15FloatRoundStyleE2ESK_EENS1_15EpilogueDefaultEEEEEvvEEEEvNT_6ParamsE:
	.zero		1664


//--------------------- SYMBOLS --------------------------

	.type		.nv.reservedSmem.offset0,@object
	.size		.nv.reservedSmem.offset0,0x4
